	.target	sm_90a

	.elftype	@"ET_EXEC"


//--------------------- .note.nv.tkinfo           --------------------------
	.section	.note.nv.tkinfo,"",@"SHT_NOTE"
	.sectionflags	@"SHF_NOTE_NV_TKINFO"
	.tkinfo
        /*0018*/ 	.word	0x00000002
        /*0030*/ 	.string	""
        /*0030*/ 	.string	"ptxas"
        /*0030*/ 	.string	"Cuda compilation tools, release 13.0, V13.0.88"
        /*0030*/ 	.string	"Build cuda_13.0.r13.0/compiler.36424714_0"
        /*0030*/ 	.string	"-v  -suppress-debug-info  -lineinfo  -arch sm_90a "



//--------------------- .note.nv.cuinfo           --------------------------
	.section	.note.nv.cuinfo,"",@"SHT_NOTE"
	.sectionflags	@"SHF_NOTE_NV_CUINFO"
        /*0018*/ 	.short	0x0002
        /*001a*/ 	.short	0x005a
        /*001c*/ 	.short	0x0082
	.zero		2


//--------------------- .nv.info                  --------------------------
	.section	.nv.info,"",@"SHT_CUDA_INFO"
	.align	4


	//----- nvinfo : EIATTR_REGCOUNT
	.align		4
        /*0000*/ 	.byte	0x04, 0x2f
        /*0002*/ 	.short	(.L_1 - .L_0)
	.align		4
.L_0:
        /*0004*/ 	.word	index@(matmul_kernel)
        /*0008*/ 	.word	0x000000d7


	//----- nvinfo : EIATTR_FRAME_SIZE
	.align		4
.L_1:
        /*000c*/ 	.byte	0x04, 0x11
        /*000e*/ 	.short	(.L_3 - .L_2)
	.align		4
.L_2:
        /*0010*/ 	.word	index@(matmul_kernel)
        /*0014*/ 	.word	0x00000000


	//----- nvinfo : EIATTR_MIN_STACK_SIZE
	.align		4
.L_3:
        /*0018*/ 	.byte	0x04, 0x12
        /*001a*/ 	.short	(.L_5 - .L_4)
	.align		4
.L_4:
        /*001c*/ 	.word	index@(matmul_kernel)
        /*0020*/ 	.word	0x00000000
.L_5:


//--------------------- .nv.compat                --------------------------
	.section	.nv.compat,"",@"SHT_CUDA_COMPAT_INFO"
	.align	4
        /*0000*/ 	.byte	0x02, 0x09, 0x01, 0x00, 0x02, 0x02, 0x04, 0x00, 0x02, 0x05, 0x05, 0x00, 0x03, 0x07, 0x01, 0x01
        /*0010*/ 	.byte	0x02, 0x03, 0x00, 0x00, 0x02, 0x06, 0x01, 0x00, 0x04, 0x0b, 0x08, 0x00, 0x00, 0x00, 0x00, 0x00
        /*0020*/ 	.byte	0x00, 0x00, 0x00, 0x00


//--------------------- .nv.info.matmul_kernel    --------------------------
	.section	.nv.info.matmul_kernel,"",@"SHT_CUDA_INFO"
	.sectionflags	@""
	.align	4


	//----- nvinfo : EIATTR_CUDA_API_VERSION
	.align		4
        /*0000*/ 	.byte	0x04, 0x37
        /*0002*/ 	.short	(.L_7 - .L_6)
.L_6:
        /*0004*/ 	.word	0x00000082


	//----- nvinfo : EIATTR_KPARAM_INFO
	.align		4
.L_7:
        /*0008*/ 	.byte	0x04, 0x17
        /*000a*/ 	.short	(.L_9 - .L_8)
.L_8:
        /*000c*/ 	.word	0x00000000
        /*0010*/ 	.short	0x000d
        /*0012*/ 	.short	0x0048
        /*0014*/ 	.byte	0x00, 0xf4, 0x21, 0x00


	//----- nvinfo : EIATTR_KPARAM_INFO
	.align		4
.L_9:
        /*0018*/ 	.byte	0x04, 0x17
        /*001a*/ 	.short	(.L_11 - .L_10)
.L_10:
        /*001c*/ 	.word	0x00000000
        /*0020*/ 	.short	0x000c
        /*0022*/ 	.short	0x0040
        /*0024*/ 	.byte	0x00, 0xf4, 0x21, 0x00


	//----- nvinfo : EIATTR_KPARAM_INFO
	.align		4
.L_11:
        /*0028*/ 	.byte	0x04, 0x17
        /*002a*/ 	.short	(.L_13 - .L_12)
.L_12:
        /*002c*/ 	.word	0x00000000
        /*0030*/ 	.short	0x000b
        /*0032*/ 	.short	0x0038
        /*0034*/ 	.byte	0x00, 0xf0, 0x11, 0x00


	//----- nvinfo : EIATTR_KPARAM_INFO
	.align		4
.L_13:
        /*0038*/ 	.byte	0x04, 0x17
        /*003a*/ 	.short	(.L_15 - .L_14)
.L_14:
        /*003c*/ 	.word	0x00000000
        /*0040*/ 	.short	0x000a
        /*0042*/ 	.short	0x0034
        /*0044*/ 	.byte	0x00, 0xf0, 0x11, 0x00


	//----- nvinfo : EIATTR_KPARAM_INFO
	.align		4
.L_15:
        /*0048*/ 	.byte	0x04, 0x17
        /*004a*/ 	.short	(.L_17 - .L_16)
.L_16:
        /*004c*/ 	.word	0x00000000
        /*0050*/ 	.short	0x0009
        /*0052*/ 	.short	0x0030
        /*0054*/ 	.byte	0x00, 0xf0, 0x11, 0x00


	//----- nvinfo : EIATTR_KPARAM_INFO
	.align		4
.L_17:
        /*0058*/ 	.byte	0x04, 0x17
        /*005a*/ 	.short	(.L_19 - .L_18)
.L_18:
        /*005c*/ 	.word	0x00000000
        /*0060*/ 	.short	0x0008
        /*0062*/ 	.short	0x002c
        /*0064*/ 	.byte	0x00, 0xf0, 0x11, 0x00


	//----- nvinfo : EIATTR_KPARAM_INFO
	.align		4
.L_19:
        /*0068*/ 	.byte	0x04, 0x17
        /*006a*/ 	.short	(.L_21 - .L_20)
.L_20:
        /*006c*/ 	.word	0x00000000
        /*0070*/ 	.short	0x0007
        /*0072*/ 	.short	0x0028
        /*0074*/ 	.byte	0x00, 0xf0, 0x11, 0x00


	//----- nvinfo : EIATTR_KPARAM_INFO
	.align		4
.L_21:
        /*0078*/ 	.byte	0x04, 0x17
        /*007a*/ 	.short	(.L_23 - .L_22)
.L_22:
        /*007c*/ 	.word	0x00000000
        /*0080*/ 	.short	0x0006
        /*0082*/ 	.short	0x0024
        /*0084*/ 	.byte	0x00, 0xf0, 0x11, 0x00


	//----- nvinfo : EIATTR_KPARAM_INFO
	.align		4
.L_23:
        /*0088*/ 	.byte	0x04, 0x17
        /*008a*/ 	.short	(.L_25 - .L_24)
.L_24:
        /*008c*/ 	.word	0x00000000
        /*0090*/ 	.short	0x0005
        /*0092*/ 	.short	0x0020
        /*0094*/ 	.byte	0x00, 0xf0, 0x11, 0x00


	//----- nvinfo : EIATTR_KPARAM_INFO
	.align		4
.L_25:
        /*0098*/ 	.byte	0x04, 0x17
        /*009a*/ 	.short	(.L_27 - .L_26)
.L_26:
        /*009c*/ 	.word	0x00000000
        /*00a0*/ 	.short	0x0004
        /*00a2*/ 	.short	0x001c
        /*00a4*/ 	.byte	0x00, 0xf0, 0x11, 0x00


	//----- nvinfo : EIATTR_KPARAM_INFO
	.align		4
.L_27:
        /*00a8*/ 	.byte	0x04, 0x17
        /*00aa*/ 	.short	(.L_29 - .L_28)
.L_28:
        /*00ac*/ 	.word	0x00000000
        /*00b0*/ 	.short	0x0003
        /*00b2*/ 	.short	0x0018
        /*00b4*/ 	.byte	0x00, 0xf0, 0x11, 0x00


	//----- nvinfo : EIATTR_KPARAM_INFO
	.align		4
.L_29:
        /*00b8*/ 	.byte	0x04, 0x17
        /*00ba*/ 	.short	(.L_31 - .L_30)
.L_30:
        /*00bc*/ 	.word	0x00000000
        /*00c0*/ 	.short	0x0002
        /*00c2*/ 	.short	0x0010
        /*00c4*/ 	.byte	0x00, 0xf4, 0x21, 0x00


	//----- nvinfo : EIATTR_KPARAM_INFO
	.align		4
.L_31:
        /*00c8*/ 	.byte	0x04, 0x17
        /*00ca*/ 	.short	(.L_33 - .L_32)
.L_32:
        /*00cc*/ 	.word	0x00000000
        /*00d0*/ 	.short	0x0001
        /*00d2*/ 	.short	0x0008
        /*00d4*/ 	.byte	0x00, 0xf4, 0x21, 0x00


	//----- nvinfo : EIATTR_KPARAM_INFO
	.align		4
.L_33:
        /*00d8*/ 	.byte	0x04, 0x17
        /*00da*/ 	.short	(.L_35 - .L_34)
.L_34:
        /*00dc*/ 	.word	0x00000000
        /*00e0*/ 	.short	0x0000
        /*00e2*/ 	.short	0x0000
        /*00e4*/ 	.byte	0x00, 0xf4, 0x21, 0x00


	//----- nvinfo : EIATTR_SPARSE_MMA_MASK
	.align		4
.L_35:
        /*00e8*/ 	.byte	0x03, 0x50
        /*00ea*/ 	.short	0x0000


	//----- nvinfo : EIATTR_MAXREG_COUNT
	.align		4
        /*00ec*/ 	.byte	0x03, 0x1b
        /*00ee*/ 	.short	0x00ff


	//----- nvinfo : EIATTR_NUM_BARRIERS
	.align		4
        /*00f0*/ 	.byte	0x02, 0x4c
        /*00f2*/ 	.byte	0x01
	.zero		1


	//----- nvinfo : EIATTR_MERCURY_ISA_VERSION
	.align		4
        /*00f4*/ 	.byte	0x03, 0x5f
        /*00f6*/ 	.short	0x0101


	//----- nvinfo : EIATTR_EXIT_INSTR_OFFSETS
	.align		4
        /*00f8*/ 	.byte	0x04, 0x1c
        /*00fa*/ 	.short	(.L_37 - .L_36)


	//   ....[0]....
.L_36:
        /*00fc*/ 	.word	0x000068e0


	//   ....[1]....
        /*0100*/ 	.word	0x00006900


	//----- nvinfo : EIATTR_REQNTID
	.align		4
.L_37:
        /*0104*/ 	.byte	0x04, 0x10
        /*0106*/ 	.short	(.L_39 - .L_38)
.L_38:
        /*0108*/ 	.word	0x00000080
        /*010c*/ 	.word	0x00000001
        /*0110*/ 	.word	0x00000001


	//----- nvinfo : EIATTR_CBANK_PARAM_SIZE
	.align		4
.L_39:
        /*0114*/ 	.byte	0x03, 0x19
        /*0116*/ 	.short	0x0050


	//----- nvinfo : EIATTR_PARAM_CBANK
	.align		4
        /*0118*/ 	.byte	0x04, 0x0a
        /*011a*/ 	.short	(.L_41 - .L_40)
	.align		4
.L_40:
        /*011c*/ 	.word	index@(.nv.constant0.matmul_kernel)
        /*0120*/ 	.short	0x0210
        /*0122*/ 	.short	0x0050


	//----- nvinfo : EIATTR_SW_WAR
	.align		4
.L_41:
        /*0124*/ 	.byte	0x04, 0x36
        /*0126*/ 	.short	(.L_43 - .L_42)
.L_42:
        /*0128*/ 	.word	0x00000008
.L_43:


//--------------------- .nv.callgraph             --------------------------
	.section	.nv.callgraph,"",@"SHT_CUDA_CALLGRAPH"
	.align	4
	.sectionentsize	8
	.align		4
        /*0000*/ 	.word	0x00000000
	.align		4
        /*0004*/ 	.word	0xffffffff
	.align		4
        /*0008*/ 	.word	0x00000000
	.align		4
        /*000c*/ 	.word	0xfffffffe
	.align		4
        /*0010*/ 	.word	0x00000000
	.align		4
        /*0014*/ 	.word	0xfffffffd
	.align		4
        /*0018*/ 	.word	0x00000000
	.align		4
        /*001c*/ 	.word	0xfffffffc


//--------------------- .text.matmul_kernel       --------------------------
	.section	.text.matmul_kernel,"ax",@progbits
	.align	128
        .global         matmul_kernel
        .type           matmul_kernel,@function
        .size           matmul_kernel,(.L_x_3 - matmul_kernel)
        .other          matmul_kernel,@"STO_CUDA_ENTRY STV_DEFAULT"
matmul_kernel:
.text.matmul_kernel:
[----:B------:R-:W-:Y:S08]  /*0000*/  LDC R1, c[0x0][0x28] ;  /* 0x00000a00ff017b82 */ /* 0x000ff00000000800 */
[----:B------:R-:W1:Y:S01]  /*0010*/  LDC.64 R124, c[0x0][0x228] ;  /* 0x00008a00ff7c7b82 */ /* 0x000e620000000a00 */
[----:B------:R-:W2:Y:S01]  /*0020*/  S2R R5, SR_CTAID.X ;  /* 0x0000000000057919 */ /* 0x000ea20000002500 */
[----:B------:R-:W-:Y:S01]  /*0030*/  ULDC.64 UR6, c[0x0][0x210] ;  /* 0x0000840000067ab9 */ /* 0x000fe20000000a00 */
[----:B------:R-:W-:Y:S01]  /*0040*/  UMOV UR4, 0x400 ;  /* 0x0000040000047882 */ /* 0x000fe20000000000 */
[----:B------:R-:W-:Y:S01]  /*0050*/  ULDC.64 UR14, c[0x0][0x208] ;  /* 0x00008200000e7ab9 */ /* 0x000fe20000000a00 */
[----:B------:R-:W3:Y:S01]  /*0060*/  S2R R90, SR_TID.X ;  /* 0x00000000005a7919 */ /* 0x000ee20000002100 */
[----:B------:R-:W-:-:S02]  /*0070*/  CS2R R82, SRZ ;  /* 0x0000000000527805 */ /* 0x000fc4000001ff00 */
[----:B------:R-:W-:Y:S01]  /*0080*/  CS2R R84, SRZ ;  /* 0x0000000000547805 */ /* 0x000fe2000001ff00 */
[----:B------:R-:W4:Y:S01]  /*0090*/  LDC.64 R102, c[0x0][0x230] ;  /* 0x00008c00ff667b82 */ /* 0x000f220000000a00 */
[----:B------:R-:W-:-:S07]  /*00a0*/  CS2R R86, SRZ ;  /* 0x0000000000567805 */ /* 0x000fce000001ff00 */
[----:B------:R-:W5:Y:S01]  /*00b0*/  LDC.64 R110, c[0x0][0x238] ;  /* 0x00008e00ff6e7b82 */ /* 0x000f620000000a00 */
[----:B-1----:R-:W-:-:S07]  /*00c0*/  VIADD R0, R125, 0x7f ;  /* 0x0000007f7d007836 */ /* 0x002fce0000000000 */
[----:B------:R-:W1:Y:S01]  /*00d0*/  S2UR UR12, SR_CgaCtaId ;  /* 0x00000000000c79c3 */ /* 0x000e620000008800 */
[----:B------:R-:W-:Y:S01]  /*00e0*/  SHF.R.S32.HI R3, RZ, 0x1f, R0 ;  /* 0x0000001fff037819 */ /* 0x000fe20000011400 */
[----:B----4-:R-:W-:-:S03]  /*00f0*/  VIADD R94, R102, 0x1f ;  /* 0x0000001f665e7836 */ /* 0x010fc60000000000 */
[----:B------:R-:W-:Y:S02]  /*0100*/  LEA.HI R3, R3, R0, RZ, 0x7 ;  /* 0x0000000003037211 */ /* 0x000fe400078f38ff */
[----:B--2---:R-:W-:Y:S02]  /*0110*/  IABS R8, R5 ;  /* 0x0000000500087213 */ /* 0x004fe40000000000 */
[----:B------:R-:W-:Y:S01]  /*0120*/  SHF.R.S32.HI R3, RZ, 0x7, R3 ;  /* 0x00000007ff037819 */ /* 0x000fe20000011403 */
[C---:B---3--:R-:W-:Y:S02]  /*0130*/  IMAD.SHL.U32 R92, R90.reuse, 0x8, RZ ;  /* 0x000000085a5c7824 */ /* 0x048fe400078e00ff */
[----:B------:R-:W-:Y:S02]  /*0140*/  IMAD.SHL.U32 R101, R90, 0x80, RZ ;  /* 0x000000805a657824 */ /* 0x000fe400078e00ff */
[----:B------:R-:W-:Y:S01]  /*0150*/  IMAD.SHL.U32 R4, R3, 0x8, RZ ;  /* 0x0000000803047824 */ /* 0x000fe200078e00ff */
[----:B------:R-:W-:-:S02]  /*0160*/  LOP3.LUT R92, R92, 0x380, RZ, 0xc0, !PT ;  /* 0x000003805c5c7812 */ /* 0x000fc400078ec0ff */
[----:B------:R-:W-:Y:S02]  /*0170*/  LOP3.LUT R101, R101, 0x400, RZ, 0xc0, !PT ;  /* 0x0000040065657812 */ /* 0x000fe400078ec0ff */
[-C--:B------:R-:W-:Y:S02]  /*0180*/  IABS R7, R4.reuse ;  /* 0x0000000400077213 */ /* 0x080fe40000000000 */
[----:B------:R-:W-:Y:S01]  /*0190*/  IABS R10, R4 ;  /* 0x00000004000a7213 */ /* 0x000fe20000000000 */
[----:B-1----:R-:W-:Y:S01]  /*01a0*/  ULEA UR12, UR12, UR4, 0x18 ;  /* 0x000000040c0c7291 */ /* 0x002fe2000f8ec03f */
[----:B------:R-:W1:Y:S02]  /*01b0*/  I2F.RP R0, R7 ;  /* 0x0000000700007306 */ /* 0x000e640000209400 */
[----:B------:R-:W-:-:S06]  /*01c0*/  ULDC.64 UR4, c[0x0][0x218] ;  /* 0x0000860000047ab9 */ /* 0x000fcc0000000a00 */
[----:B-1----:R-:W1:Y:S02]  /*01d0*/  MUFU.RCP R0, R0 ;  /* 0x0000000000007308 */ /* 0x002e640000001000 */
[----:B-1----:R-:W-:Y:S02]  /*01e0*/  VIADD R2, R0, 0xffffffe ;  /* 0x0ffffffe00027836 */ /* 0x002fe40000000000 */
[----:B------:R-:W-:-:S04]  /*01f0*/  IMAD.MOV R0, RZ, RZ, -R10 ;  /* 0x000000ffff007224 */ /* 0x000fc800078e0a0a */
[----:B------:R1:W2:Y:S02]  /*0200*/  F2I.FTZ.U32.TRUNC.NTZ R3, R2 ;  /* 0x0000000200037305 */ /* 0x0002a4000021f000 */
[----:B-1----:R-:W-:Y:S02]  /*0210*/  IMAD.MOV.U32 R2, RZ, RZ, RZ ;  /* 0x000000ffff027224 */ /* 0x002fe400078e00ff */
[----:B--2---:R-:W-:-:S04]  /*0220*/  IMAD.MOV R6, RZ, RZ, -R3 ;  /* 0x000000ffff067224 */ /* 0x004fc800078e0a03 */
[----:B------:R-:W-:Y:S02]  /*0230*/  IMAD R9, R6, R7, RZ ;  /* 0x0000000706097224 */ /* 0x000fe400078e02ff */
[----:B------:R-:W-:Y:S01]  /*0240*/  IMAD.MOV.U32 R6, RZ, RZ, R8 ;  /* 0x000000ffff067224 */ /* 0x000fe200078e0008 */
[----:B------:R-:W-:Y:S01]  /*0250*/  IABS R8, R125 ;  /* 0x0000007d00087213 */ /* 0x000fe20000000000 */
[----:B------:R-:W-:-:S06]  /*0260*/  IMAD.HI.U32 R3, R3, R9, R2 ;  /* 0x0000000903037227 */ /* 0x000fcc00078e0002 */
[----:B------:R-:W-:-:S04]  /*0270*/  IMAD.HI.U32 R3, R3, R6, RZ ;  /* 0x0000000603037227 */ /* 0x000fc800078e00ff */
[----:B------:R-:W-:-:S05]  /*0280*/  IMAD R0, R3, R0, R6 ;  /* 0x0000000003007224 */ /* 0x000fca00078e0206 */
[----:B------:R-:W-:-:S13]  /*0290*/  ISETP.GT.U32.AND P1, PT, R7, R0, PT ;  /* 0x000000000700720c */ /* 0x000fda0003f24070 */
[----:B------:R-:W-:Y:S02]  /*02a0*/  @!P1 IMAD.IADD R0, R0, 0x1, -R7 ;  /* 0x0000000100009824 */ /* 0x000fe400078e0a07 */
[----:B------:R-:W-:Y:S01]  /*02b0*/  @!P1 VIADD R3, R3, 0x1 ;  /* 0x0000000103039836 */ /* 0x000fe20000000000 */
[----:B------:R-:W-:Y:S02]  /*02c0*/  ISETP.NE.AND P1, PT, R4, RZ, PT ;  /* 0x000000ff0400720c */ /* 0x000fe40003f25270 */
[----:B------:R-:W-:Y:S02]  /*02d0*/  ISETP.GE.U32.AND P0, PT, R0, R7, PT ;  /* 0x000000070000720c */ /* 0x000fe40003f06070 */
[----:B------:R-:W-:-:S04]  /*02e0*/  LOP3.LUT R0, R5, R4, RZ, 0x3c, !PT ;  /* 0x0000000405007212 */ /* 0x000fc800078e3cff */
[----:B------:R-:W-:Y:S01]  /*02f0*/  ISETP.GE.AND P2, PT, R0, RZ, PT ;  /* 0x000000ff0000720c */ /* 0x000fe20003f46270 */
[----:B------:R-:W-:-:S06]  /*0300*/  VIADD R0, R124, 0x3f ;  /* 0x0000003f7c007836 */ /* 0x000fcc0000000000 */
[----:B------:R-:W-:-:S04]  /*0310*/  @P0 VIADD R3, R3, 0x1 ;  /* 0x0000000103030836 */ /* 0x000fc80000000000 */
[----:B------:R-:W-:Y:S01]  /*0320*/  IMAD.MOV.U32 R2, RZ, RZ, R3 ;  /* 0x000000ffff027224 */ /* 0x000fe200078e0003 */
[----:B------:R-:W-:-:S03]  /*0330*/  SHF.R.S32.HI R3, RZ, 0x1f, R0 ;  /* 0x0000001fff037819 */ /* 0x000fc60000011400 */
[----:B------:R-:W-:Y:S01]  /*0340*/  @!P2 IMAD.MOV R2, RZ, RZ, -R2 ;  /* 0x000000ffff02a224 */ /* 0x000fe200078e0a02 */
[----:B------:R-:W-:Y:S02]  /*0350*/  @!P1 LOP3.LUT R2, RZ, R4, RZ, 0x33, !PT ;  /* 0x00000004ff029212 */ /* 0x000fe400078e33ff */
[----:B------:R-:W-:-:S03]  /*0360*/  LEA.HI R3, R3, R0, RZ, 0x6 ;  /* 0x0000000003037211 */ /* 0x000fc600078f30ff */
[----:B------:R-:W-:Y:S02]  /*0370*/  IMAD.SHL.U32 R15, R2, 0x8, RZ ;  /* 0x00000008020f7824 */ /* 0x000fe400078e00ff */
[----:B------:R-:W-:-:S03]  /*0380*/  IMAD.MOV R2, RZ, RZ, -R2 ;  /* 0x000000ffff027224 */ /* 0x000fc600078e0a02 */
[----:B------:R-:W-:Y:S01]  /*0390*/  LEA.HI.SX32 R3, R3, -R15, 0x1a ;  /* 0x8000000f03037211 */ /* 0x000fe200078fd2ff */
[----:B------:R-:W-:Y:S02]  /*03a0*/  IMAD R12, R4, R2, R5 ;  /* 0x00000002040c7224 */ /* 0x000fe400078e0205 */
[----:B------:R-:W-:Y:S01]  /*03b0*/  IMAD.MOV.U32 R2, RZ, RZ, RZ ;  /* 0x000000ffff027224 */ /* 0x000fe200078e00ff */
[----:B------:R-:W-:Y:S02]  /*03c0*/  VIMNMX R13, R3, 0x8, PT ;  /* 0x00000008030d7848 */ /* 0x000fe40003fe0100 */
[----:B------:R-:W-:Y:S02]  /*03d0*/  IABS R4, R12 ;  /* 0x0000000c00047213 */ /* 0x000fe40000000000 */
[----:B------:R-:W-:-:S04]  /*03e0*/  IABS R6, R13 ;  /* 0x0000000d00067213 */ /* 0x000fc80000000000 */
[----:B------:R-:W1:Y:S08]  /*03f0*/  I2F.RP R0, R6 ;  /* 0x0000000600007306 */ /* 0x000e700000209400 */
[----:B-1----:R-:W1:Y:S02]  /*0400*/  MUFU.RCP R0, R0 ;  /* 0x0000000000007308 */ /* 0x002e640000001000 */
[----:B-1----:R-:W-:-:S06]  /*0410*/  VIADD R3, R0, 0xffffffe ;  /* 0x0ffffffe00037836 */ /* 0x002fcc0000000000 */
[----:B------:R-:W1:Y:S02]  /*0420*/  F2I.FTZ.U32.TRUNC.NTZ R3, R3 ;  /* 0x0000000300037305 */ /* 0x000e64000021f000 */
[----:B-1----:R-:W-:-:S04]  /*0430*/  IMAD.MOV R7, RZ, RZ, -R3 ;  /* 0x000000ffff077224 */ /* 0x002fc800078e0a03 */
[----:B------:R-:W-:Y:S01]  /*0440*/  IMAD R5, R7, R6, RZ ;  /* 0x0000000607057224 */ /* 0x000fe200078e02ff */
[----:B------:R-:W-:-:S03]  /*0450*/  IABS R7, R13 ;  /* 0x0000000d00077213 */ /* 0x000fc60000000000 */
[----:B------:R-:W-:-:S04]  /*0460*/  IMAD.HI.U32 R0, R3, R5, R2 ;  /* 0x0000000503007227 */ /* 0x000fc800078e0002 */
[----:B------:R-:W-:Y:S02]  /*0470*/  IMAD.MOV.U32 R5, RZ, RZ, R4 ;  /* 0x000000ffff057224 */ /* 0x000fe400078e0004 */
[----:B------:R-:W-:Y:S02]  /*0480*/  IMAD.MOV.U32 R2, RZ, RZ, R8 ;  /* 0x000000ffff027224 */ /* 0x000fe400078e0008 */
[----:B------:R-:W-:Y:S02]  /*0490*/  IMAD.MOV R3, RZ, RZ, -R7 ;  /* 0x000000ffff037224 */ /* 0x000fe400078e0a07 */
[----:B------:R-:W-:Y:S01]  /*04a0*/  IMAD.HI.U32 R4, R0, R5, RZ ;  /* 0x0000000500047227 */ /* 0x000fe200078e00ff */
[----:B------:R-:W1:Y:S01]  /*04b0*/  I2F.RP R7, R2 ;  /* 0x0000000200077306 */ /* 0x000e620000209400 */
[----:B------:R-:W2:Y:S02]  /*04c0*/  S2R R0, SR_TID.X ;  /* 0x0000000000007919 */ /* 0x000ea40000002100 */
[----:B------:R-:W-:Y:S01]  /*04d0*/  IMAD R5, R4, R3, R5 ;  /* 0x0000000304057224 */ /* 0x000fe200078e0205 */
[----:B------:R-:W-:-:S04]  /*04e0*/  IABS R3, R124 ;  /* 0x0000007c00037213 */ /* 0x000fc80000000000 */
[----:B------:R-:W-:Y:S01]  /*04f0*/  ISETP.GT.U32.AND P1, PT, R6, R5, PT ;  /* 0x000000050600720c */ /* 0x000fe20003f24070 */
[----:B-1----:R-:W1:-:S12]  /*0500*/  MUFU.RCP R7, R7 ;  /* 0x0000000700077308 */ /* 0x002e580000001000 */
[----:B------:R-:W-:Y:S02]  /*0510*/  @!P1 IMAD.IADD R5, R5, 0x1, -R6 ;  /* 0x0000000105059824 */ /* 0x000fe400078e0a06 */
[----:B------:R-:W-:Y:S01]  /*0520*/  @!P1 VIADD R4, R4, 0x1 ;  /* 0x0000000104049836 */ /* 0x000fe20000000000 */
[----:B------:R-:W-:Y:S02]  /*0530*/  ISETP.NE.AND P1, PT, R13, RZ, PT ;  /* 0x000000ff0d00720c */ /* 0x000fe40003f25270 */
[----:B------:R-:W-:Y:S02]  /*0540*/  ISETP.GE.U32.AND P0, PT, R5, R6, PT ;  /* 0x000000060500720c */ /* 0x000fe40003f06070 */
[----:B------:R-:W3:Y:S01]  /*0550*/  I2F.RP R6, R3 ;  /* 0x0000000300067306 */ /* 0x000ee20000209400 */
[----:B------:R-:W-:Y:S01]  /*0560*/  LOP3.LUT R5, R12, R13, RZ, 0x3c, !PT ;  /* 0x0000000d0c057212 */ /* 0x000fe200078e3cff */
[----:B-1----:R-:W-:-:S03]  /*0570*/  VIADD R8, R7, 0xffffffe ;  /* 0x0ffffffe07087836 */ /* 0x002fc60000000000 */
[----:B------:R-:W-:Y:S02]  /*0580*/  ISETP.GE.AND P2, PT, R5, RZ, PT ;  /* 0x000000ff0500720c */ /* 0x000fe40003f46270 */
[--C-:B--2---:R-:W-:Y:S01]  /*0590*/  SHF.R.U32.HI R7, RZ, 0x5, R0.reuse ;  /* 0x00000005ff077819 */ /* 0x104fe20000011600 */
[----:B------:R-:W1:Y:S01]  /*05a0*/  F2I.FTZ.U32.TRUNC.NTZ R5, R8 ;  /* 0x0000000800057305 */ /* 0x000e62000021f000 */
[----:B------:R-:W-:Y:S02]  /*05b0*/  SHF.R.U32.HI R97, RZ, 0x6, R0 ;  /* 0x00000006ff617819 */ /* 0x000fe40000011600 */
[----:B------:R-:W-:Y:S01]  /*05c0*/  @P0 VIADD R4, R4, 0x1 ;  /* 0x0000000104040836 */ /* 0x000fe20000000000 */
[----:B------:R-:W-:Y:S02]  /*05d0*/  SGXT.U32 R7, R7, 0x2 ;  /* 0x000000020707781a */ /* 0x000fe40000000000 */
[----:B------:R-:W-:Y:S01]  /*05e0*/  SGXT.U32 R97, R97, 0x1 ;  /* 0x000000016161781a */ /* 0x000fe20000000000 */
[----:B------:R-:W-:Y:S01]  /*05f0*/  IMAD.MOV.U32 R10, RZ, RZ, R4 ;  /* 0x000000ffff0a7224 */ /* 0x000fe200078e0004 */
[----:B---3--:R-:W2:Y:S01]  /*0600*/  MUFU.RCP R6, R6 ;  /* 0x0000000600067308 */ /* 0x008ea20000001000 */
[----:B------:R-:W-:Y:S01]  /*0610*/  IMAD.MOV.U32 R4, RZ, RZ, RZ ;  /* 0x000000ffff047224 */ /* 0x000fe200078e00ff */
[----:B------:R-:W-:Y:S01]  /*0620*/  LOP3.LUT R93, R97, 0x4, RZ, 0xfc, !PT ;  /* 0x00000004615d7812 */ /* 0x000fe200078efcff */
[----:B------:R-:W-:Y:S01]  /*0630*/  @!P2 IMAD.MOV R10, RZ, RZ, -R10 ;  /* 0x000000ffff0aa224 */ /* 0x000fe200078e0a0a */
[----:B------:R-:W-:-:S02]  /*0640*/  @!P1 LOP3.LUT R10, RZ, R13, RZ, 0x33, !PT ;  /* 0x0000000dff0a9212 */ /* 0x000fc400078e33ff */
[C---:B------:R-:W-:Y:S01]  /*0650*/  LOP3.LUT R91, R97.reuse, 0x6, RZ, 0xfc, !PT ;  /* 0x00000006615b7812 */ /* 0x040fe200078efcff */
[--C-:B-1----:R-:W-:Y:S01]  /*0660*/  IMAD.MOV R9, RZ, RZ, -R5.reuse ;  /* 0x000000ffff097224 */ /* 0x102fe200078e0a05 */
[C---:B------:R-:W-:Y:S01]  /*0670*/  LOP3.LUT R95, R97.reuse, 0x2, RZ, 0xfc, !PT ;  /* 0x00000002615f7812 */ /* 0x040fe200078efcff */
[----:B------:R-:W-:Y:S01]  /*0680*/  IMAD.SHL.U32 R18, R10, 0x80, RZ ;  /* 0x000000800a127824 */ /* 0x000fe200078e00ff */
[----:B------:R-:W-:Y:S01]  /*0690*/  LOP3.LUT R89, R97, 0x8, RZ, 0xfc, !PT ;  /* 0x0000000861597812 */ /* 0x000fe200078efcff */
[----:B------:R-:W-:Y:S02]  /*06a0*/  IMAD R9, R9, R2, RZ ;  /* 0x0000000209097224 */ /* 0x000fe400078e02ff */
[----:B------:R-:W-:Y:S01]  /*06b0*/  IMAD.MOV R10, RZ, RZ, -R10 ;  /* 0x000000ffff0a7224 */ /* 0x000fe200078e0a0a */
[----:B------:R-:W-:Y:S01]  /*06c0*/  LOP3.LUT R8, R18, R7, RZ, 0xfc, !PT ;  /* 0x0000000712087212 */ /* 0x000fe200078efcff */
[----:B------:R-:W-:Y:S01]  /*06d0*/  IMAD.HI.U32 R9, R5, R9, R4 ;  /* 0x0000000905097227 */ /* 0x000fe200078e0004 */
[----:B------:R-:W-:-:S02]  /*06e0*/  LOP3.LUT R4, R0, 0x7f, RZ, 0xc0, !PT ;  /* 0x0000007f00047812 */ /* 0x000fc400078ec0ff */
[----:B------:R-:W-:Y:S01]  /*06f0*/  IABS R11, R8 ;  /* 0x00000008000b7213 */ /* 0x000fe20000000000 */
[----:B--2---:R-:W-:Y:S01]  /*0700*/  VIADD R6, R6, 0xffffffe ;  /* 0x0ffffffe06067836 */ /* 0x004fe20000000000 */
[----:B------:R-:W-:Y:S01]  /*0710*/  LOP3.LUT R7, R0, 0x60, RZ, 0xc0, !PT ;  /* 0x0000006000077812 */ /* 0x000fe200078ec0ff */
[----:B------:R-:W-:Y:S01]  /*0720*/  IMAD.SHL.U32 R16, R4, 0x4, RZ ;  /* 0x0000000404107824 */ /* 0x000fe200078e00ff */
[C---:B------:R-:W-:Y:S01]  /*0730*/  LOP3.LUT R20, R8.reuse, 0x7c, RZ, 0xfc, !PT ;  /* 0x0000007c08147812 */ /* 0x040fe200078efcff */
[----:B------:R1:W2:Y:S01]  /*0740*/  F2I.FTZ.U32.TRUNC.NTZ R5, R6 ;  /* 0x0000000600057305 */ /* 0x0002a2000021f000 */
[----:B------:R-:W-:Y:S01]  /*0750*/  IMAD.HI.U32 R4, R9, R11, RZ ;  /* 0x0000000b09047227 */ /* 0x000fe200078e00ff */
[----:B------:R-:W-:Y:S02]  /*0760*/  SHF.R.U32.HI R7, RZ, 0x1, R7 ;  /* 0x00000001ff077819 */ /* 0x000fe40000011607 */
[C---:B------:R-:W-:Y:S01]  /*0770*/  LOP3.LUT R19, R8.reuse, 0x4, RZ, 0xfc, !PT ;  /* 0x0000000408137812 */ /* 0x040fe200078efcff */
[----:B------:R-:W-:Y:S01]  /*0780*/  IMAD.MOV R4, RZ, RZ, -R4 ;  /* 0x000000ffff047224 */ /* 0x000fe200078e0a04 */
[----:B------:R-:W-:-:S02]  /*0790*/  LOP3.LUT R21, R8, 0x8, RZ, 0xfc, !PT ;  /* 0x0000000808157812 */ /* 0x000fc400078efcff */
[----:B------:R-:W-:Y:S01]  /*07a0*/  LOP3.LUT R16, R16, R7, RZ, 0x3c, !PT ;  /* 0x0000000710107212 */ /* 0x000fe200078e3cff */
[----:B-1----:R-:W-:Y:S01]  /*07b0*/  IMAD R6, R13, R10, R12 ;  /* 0x0000000a0d067224 */ /* 0x002fe200078e020c */
[----:B------:R-:W-:Y:S01]  /*07c0*/  IABS R25, R20 ;  /* 0x0000001400197213 */ /* 0x000fe20000000000 */
[C---:B------:R-:W-:Y:S01]  /*07d0*/  IMAD R7, R2.reuse, R4, R11 ;  /* 0x0000000402077224 */ /* 0x040fe200078e020b */
[----:B------:R-:W-:Y:S01]  /*07e0*/  IABS R12, R19 ;  /* 0x00000013000c7213 */ /* 0x000fe20000000000 */
[----:B------:R-:W-:Y:S01]  /*07f0*/  IMAD.MOV.U32 R4, RZ, RZ, RZ ;  /* 0x000000ffff047224 */ /* 0x000fe200078e00ff */
[----:B------:R-:W-:Y:S01]  /*0800*/  IABS R17, R21 ;  /* 0x0000001500117213 */ /* 0x000fe20000000000 */
[----:B--2---:R-:W-:Y:S01]  /*0810*/  IMAD.MOV R14, RZ, RZ, -R5 ;  /* 0x000000ffff0e7224 */ /* 0x004fe200078e0a05 */
[----:B------:R-:W-:Y:S01]  /*0820*/  ISETP.GT.U32.AND P0, PT, R2, R7, PT ;  /* 0x000000070200720c */ /* 0x000fe20003f04070 */
[----:B------:R-:W-:Y:S01]  /*0830*/  IMAD.HI.U32 R11, R9, R25, RZ ;  /* 0x00000019090b7227 */ /* 0x000fe200078e00ff */
[----:B------:R-:W-:-:S02]  /*0840*/  LOP3.LUT R22, R8, 0x14, RZ, 0xfc, !PT ;  /* 0x0000001408167812 */ /* 0x000fc400078efcff */
[----:B------:R-:W-:Y:S01]  /*0850*/  ISETP.GE.AND P1, PT, R19, RZ, PT ;  /* 0x000000ff1300720c */ /* 0x000fe20003f26270 */
[----:B------:R-:W-:Y:S01]  /*0860*/  IMAD R13, R14, R3, RZ ;  /* 0x000000030e0d7224 */ /* 0x000fe200078e02ff */
[----:B------:R-:W-:Y:S01]  /*0870*/  IABS R19, R22 ;  /* 0x0000001600137213 */ /* 0x000fe20000000000 */
[----:B------:R-:W-:Y:S01]  /*0880*/  IMAD.HI.U32 R10, R9, R12, RZ ;  /* 0x0000000c090a7227 */ /* 0x000fe200078e00ff */
[C---:B------:R-:W-:Y:S02]  /*0890*/  LOP3.LUT R26, R8.reuse, 0x1c, RZ, 0xfc, !PT ;  /* 0x0000001c081a7812 */ /* 0x040fe400078efcff */
[C---:B------:R-:W-:Y:S01]  /*08a0*/  LOP3.LUT R24, R8.reuse, 0x18, RZ, 0xfc, !PT ;  /* 0x0000001808187812 */ /* 0x040fe200078efcff */
[----:B------:R-:W-:Y:S01]  /*08b0*/  IMAD.HI.U32 R4, R5, R13, R4 ;  /* 0x0000000d05047227 */ /* 0x000fe200078e0004 */
[----:B------:R-:W-:Y:S02]  /*08c0*/  IABS R23, R26 ;  /* 0x0000001a00177213 */ /* 0x000fe40000000000 */
[----:B------:R-:W-:Y:S01]  /*08d0*/  ISETP.GE.AND P6, PT, R21, RZ, PT ;  /* 0x000000ff1500720c */ /* 0x000fe20003fc6270 */
[----:B------:R-:W-:Y:S01]  /*08e0*/  IMAD.MOV.U32 R13, RZ, RZ, R17 ;  /* 0x000000ffff0d7224 */ /* 0x000fe200078e0011 */
[----:B------:R-:W-:Y:S01]  /*08f0*/  IABS R21, R24 ;  /* 0x0000001800157213 */ /* 0x000fe20000000000 */
[----:B------:R-:W-:Y:S01]  /*0900*/  IMAD.MOV R14, RZ, RZ, -R11 ;  /* 0x000000ffff0e7224 */ /* 0x000fe200078e0a0b */
[C---:B------:R-:W-:Y:S01]  /*0910*/  LOP3.LUT R28, R8.reuse, 0x20, RZ, 0xfc, !PT ;  /* 0x00000020081c7812 */ /* 0x040fe200078efcff */
[----:B------:R-:W-:Y:S01]  /*0920*/  IMAD.MOV R11, RZ, RZ, -R10 ;  /* 0x000000ffff0b7224 */ /* 0x000fe200078e0a0a */
[C---:B------:R-:W-:Y:S01]  /*0930*/  LOP3.LUT R30, R8.reuse, 0x58, RZ, 0xfc, !PT ;  /* 0x00000058081e7812 */ /* 0x040fe200078efcff */
[----:B------:R-:W-:Y:S01]  /*0940*/  IMAD.HI.U32 R10, R9, R13, RZ ;  /* 0x0000000d090a7227 */ /* 0x000fe200078e00ff */
[----:B------:R-:W-:-:S02]  /*0950*/  LOP3.LUT R32, R8, 0x5c, RZ, 0xfc, !PT ;  /* 0x0000005c08207812 */ /* 0x000fc400078efcff */
[----:B------:R-:W-:Y:S01]  /*0960*/  IABS R53, R30 ;  /* 0x0000001e00357213 */ /* 0x000fe20000000000 */
[----:B------:R-:W-:Y:S01]  /*0970*/  IMAD.MOV R10, RZ, RZ, -R10 ;  /* 0x000000ffff0a7224 */ /* 0x000fe200078e0a0a */
[----:B------:R-:W-:Y:S01]  /*0980*/  LOP3.LUT R34, R8, 0x60, RZ, 0xfc, !PT ;  /* 0x0000006008227812 */ /* 0x000fe200078efcff */
[----:B------:R-:W-:Y:S01]  /*0990*/  IMAD R5, R2, R11, R12 ;  /* 0x0000000b02057224 */ /* 0x000fe200078e020c */
[----:B------:R-:W-:Y:S01]  /*09a0*/  LOP3.LUT R12, R8, 0xc, RZ, 0xfc, !PT ;  /* 0x0000000c080c7812 */ /* 0x000fe200078efcff */
[C---:B------:R-:W-:Y:S01]  /*09b0*/  IMAD R13, R2.reuse, R10, R13 ;  /* 0x0000000a020d7224 */ /* 0x040fe200078e020d */
[----:B------:R-:W-:Y:S01]  /*09c0*/  IABS R55, R32 ;  /* 0x0000002000377213 */ /* 0x000fe20000000000 */
[C---:B------:R-:W-:Y:S01]  /*09d0*/  IMAD R25, R2.reuse, R14, R25 ;  /* 0x0000000e02197224 */ /* 0x040fe200078e0219 */
[C---:B------:R-:W-:Y:S01]  /*09e0*/  ISETP.GT.U32.AND P5, PT, R2.reuse, R5, PT ;  /* 0x000000050200720c */ /* 0x040fe20003fa4070 */
[----:B------:R-:W-:Y:S01]  /*09f0*/  @!P0 IMAD.IADD R7, R7, 0x1, -R2 ;  /* 0x0000000107078824 */ /* 0x000fe200078e0a02 */
[C---:B------:R-:W-:Y:S01]  /*0a00*/  ISETP.GT.U32.AND P0, PT, R2.reuse, R13, PT ;  /* 0x0000000d0200720c */ /* 0x040fe20003f04070 */
[----:B------:R-:W-:Y:S01]  /*0a10*/  IMAD.IADD R6, R15, 0x1, R6 ;  /* 0x000000010f067824 */ /* 0x000fe200078e0206 */
[----:B------:R-:W-:-:S02]  /*0a20*/  ISETP.GT.U32.AND P3, PT, R2, R25, PT ;  /* 0x000000190200720c */ /* 0x000fc40003f64070 */
[----:B------:R-:W-:Y:S02]  /*0a30*/  IABS R15, R12 ;  /* 0x0000000c000f7213 */ /* 0x000fe40000000000 */
[----:B------:R-:W-:Y:S02]  /*0a40*/  ISETP.GT.U32.AND P2, PT, R2, R7, PT ;  /* 0x000000070200720c */ /* 0x000fe40003f44070 */
[----:B------:R-:W-:Y:S01]  /*0a50*/  LOP3.LUT R14, R8, 0x10, RZ, 0xfc, !PT ;  /* 0x00000010080e7812 */ /* 0x000fe200078efcff */
[----:B------:R-:W-:Y:S01]  /*0a60*/  IMAD.HI.U32 R10, R9, R15, RZ ;  /* 0x0000000f090a7227 */ /* 0x000fe200078e00ff */
[----:B------:R-:W-:Y:S02]  /*0a70*/  ISETP.GE.AND P4, PT, R12, RZ, PT ;  /* 0x000000ff0c00720c */ /* 0x000fe40003f86270 */
[----:B------:R-:W-:Y:S01]  /*0a80*/  IABS R17, R14 ;  /* 0x0000000e00117213 */ /* 0x000fe20000000000 */
[--C-:B------:R-:W-:Y:S01]  /*0a90*/  @!P5 IMAD.IADD R5, R5, 0x1, -R2.reuse ;  /* 0x000000010505d824 */ /* 0x100fe200078e0a02 */
[C---:B------:R-:W-:Y:S01]  /*0aa0*/  ISETP.GE.AND P5, PT, R8.reuse, RZ, PT ;  /* 0x000000ff0800720c */ /* 0x040fe20003fa6270 */
[--C-:B------:R-:W-:Y:S01]  /*0ab0*/  @!P0 IMAD.IADD R13, R13, 0x1, -R2.reuse ;  /* 0x000000010d0d8824 */ /* 0x100fe200078e0a02 */
[----:B------:R-:W-:Y:S01]  /*0ac0*/  IABS R57, R34 ;  /* 0x0000002200397213 */ /* 0x000fe20000000000 */
[----:B------:R-:W-:Y:S01]  /*0ad0*/  @!P3 IMAD.IADD R25, R25, 0x1, -R2 ;  /* 0x000000011919b824 */ /* 0x000fe200078e0a02 */
[----:B------:R-:W-:Y:S01]  /*0ae0*/  LOP3.LUT R36, R8, 0x6c, RZ, 0xfc, !PT ;  /* 0x0000006c08247812 */ /* 0x000fe200078efcff */
[----:B------:R-:W-:Y:S01]  /*0af0*/  IMAD.MOV R10, RZ, RZ, -R10 ;  /* 0x000000ffff0a7224 */ /* 0x000fe200078e0a0a */
[C---:B------:R-:W-:Y:S01]  /*0b00*/  ISETP.GT.U32.AND P0, PT, R2.reuse, R13, PT ;  /* 0x0000000d0200720c */ /* 0x040fe20003f04070 */
[----:B------:R-:W-:Y:S01]  /*0b10*/  @!P2 IMAD.IADD R7, R7, 0x1, -R2 ;  /* 0x000000010707a824 */ /* 0x000fe200078e0a02 */
[C---:B------:R-:W-:Y:S01]  /*0b20*/  ISETP.GT.U32.AND P3, PT, R2.reuse, R25, PT ;  /* 0x000000190200720c */ /* 0x040fe20003f64070 */
[----:B------:R-:W-:Y:S01]  /*0b30*/  IMAD R15, R2, R10, R15 ;  /* 0x0000000a020f7224 */ /* 0x000fe200078e020f */
[----:B------:R-:W-:Y:S01]  /*0b40*/  ISETP.GE.AND P2, PT, R14, RZ, PT ;  /* 0x000000ff0e00720c */ /* 0x000fe20003f46270 */
[----:B------:R-:W-:Y:S01]  /*0b50*/  IMAD.HI.U32 R11, R9, R17, RZ ;  /* 0x00000011090b7227 */ /* 0x000fe200078e00ff */
[----:B------:R-:W-:-:S02]  /*0b60*/  IABS R14, R28 ;  /* 0x0000001c000e7213 */ /* 0x000fc40000000000 */
[----:B------:R-:W-:Y:S01]  /*0b70*/  IABS R63, R36 ;  /* 0x00000024003f7213 */ /* 0x000fe20000000000 */
[----:B------:R-:W-:Y:S01]  /*0b80*/  @!P5 IMAD.MOV R7, RZ, RZ, -R7 ;  /* 0x000000ffff07d224 */ /* 0x000fe200078e0a07 */
[----:B------:R-:W-:Y:S01]  /*0b90*/  ISETP.GT.U32.AND P5, PT, R2, R15, PT ;  /* 0x0000000f0200720c */ /* 0x000fe20003fa4070 */
[----:B------:R-:W-:Y:S01]  /*0ba0*/  IMAD.MOV R11, RZ, RZ, -R11 ;  /* 0x000000ffff0b7224 */ /* 0x000fe200078e0a0b */
[----:B------:R-:W-:Y:S01]  /*0bb0*/  LOP3.LUT R38, R8, 0x70, RZ, 0xfc, !PT ;  /* 0x0000007008267812 */ /* 0x000fe200078efcff */
[--C-:B------:R-:W-:Y:S01]  /*0bc0*/  @!P0 IMAD.IADD R13, R13, 0x1, -R2.reuse ;  /* 0x000000010d0d8824 */ /* 0x100fe200078e0a02 */
[----:B------:R-:W-:Y:S01]  /*0bd0*/  ISETP.GE.AND P0, PT, R20, RZ, PT ;  /* 0x000000ff1400720c */ /* 0x000fe20003f06270 */
[----:B------:R-:W-:Y:S01]  /*0be0*/  @!P3 IMAD.IADD R25, R25, 0x1, -R2 ;  /* 0x000000011919b824 */ /* 0x000fe200078e0a02 */
[----:B------:R-:W-:Y:S01]  /*0bf0*/  ISETP.GT.U32.AND P3, PT, R2, R5, PT ;  /* 0x000000050200720c */ /* 0x000fe20003f64070 */
[----:B------:R-:W-:Y:S01]  /*0c00*/  IMAD.HI.U32 R10, R9, R19, RZ ;  /* 0x00000013090a7227 */ /* 0x000fe200078e00ff */
[----:B------:R-:W-:-:S02]  /*0c10*/  LOP3.LUT R20, R8, 0x24, RZ, 0xfc, !PT ;  /* 0x0000002408147812 */ /* 0x000fc400078efcff */
[----:B------:R-:W-:Y:S01]  /*0c20*/  LOP3.LUT R40, R8, 0x74, RZ, 0xfc, !PT ;  /* 0x0000007408287812 */ /* 0x000fe200078efcff */
[----:B------:R-:W-:Y:S01]  /*0c30*/  IMAD.MOV.U32 R69, RZ, RZ, R25 ;  /* 0x000000ffff457224 */ /* 0x000fe200078e0019 */
[----:B------:R-:W-:Y:S01]  /*0c40*/  IABS R27, R20 ;  /* 0x00000014001b7213 */ /* 0x000fe20000000000 */
[----:B------:R-:W-:Y:S01]  /*0c50*/  @!P5 IMAD.IADD R15, R15, 0x1, -R2 ;  /* 0x000000010f0fd824 */ /* 0x000fe200078e0a02 */
[----:B------:R-:W-:Y:S01]  /*0c60*/  IABS R65, R38 ;  /* 0x0000002600417213 */ /* 0x000fe20000000000 */
[----:B------:R-:W-:Y:S01]  /*0c70*/  IMAD R17, R2, R11, R17 ;  /* 0x0000000b02117224 */ /* 0x000fe200078e0211 */
[----:B------:R-:W-:Y:S01]  /*0c80*/  IABS R67, R40 ;  /* 0x0000002800437213 */ /* 0x000fe20000000000 */
[----:B------:R-:W-:Y:S01]  /*0c90*/  IMAD.MOV R10, RZ, RZ, -R10 ;  /* 0x000000ffff0a7224 */ /* 0x000fe200078e0a0a */
[----:B------:R-:W-:Y:S01]  /*0ca0*/  LOP3.LUT R88, R16, 0x40, RZ, 0x3c, !PT ;  /* 0x0000004010587812 */ /* 0x000fe200078e3cff */
[----:B------:R-:W-:Y:S01]  /*0cb0*/  @!P0 IMAD.MOV R69, RZ, RZ, -R69 ;  /* 0x000000ffff458224 */ /* 0x000fe200078e0a45 */
[C---:B------:R-:W-:Y:S01]  /*0cc0*/  ISETP.GT.U32.AND P0, PT, R2.reuse, R15, PT ;  /* 0x0000000f0200720c */ /* 0x040fe20003f04070 */
[----:B------:R-:W-:Y:S01]  /*0cd0*/  @!P3 IMAD.IADD R5, R5, 0x1, -R2 ;  /* 0x000000010505b824 */ /* 0x000fe200078e0a02 */
[C---:B------:R-:W-:Y:S01]  /*0ce0*/  ISETP.GT.U32.AND P3, PT, R2.reuse, R17, PT ;  /* 0x000000110200720c */ /* 0x040fe20003f64070 */
[----:B------:R-:W-:-:S02]  /*0cf0*/  IMAD R19, R2, R10, R19 ;  /* 0x0000000a02137224 */ /* 0x000fc400078e0213 */
[----:B------:R-:W-:-:S03]  /*0d00*/  IMAD.HI.U32 R11, R9, R23, RZ ;  /* 0x00000017090b7227 */ /* 0x000fc600078e00ff */
[----:B------:R-:W-:Y:S01]  /*0d10*/  ISETP.GT.U32.AND P5, PT, R2, R19, PT ;  /* 0x000000130200720c */ /* 0x000fe20003fa4070 */
[----:B------:R-:W-:Y:S02]  /*0d20*/  IMAD.MOV R11, RZ, RZ, -R11 ;  /* 0x000000ffff0b7224 */ /* 0x000fe400078e0a0b */
[----:B------:R-:W-:-:S04]  /*0d30*/  IMAD.HI.U32 R10, R9, R21, RZ ;  /* 0x00000015090a7227 */ /* 0x000fc800078e00ff */
[C---:B------:R-:W-:Y:S02]  /*0d40*/  IMAD R23, R2.reuse, R11, R23 ;  /* 0x0000000b02177224 */ /* 0x040fe400078e0217 */
[----:B------:R-:W-:Y:S02]  /*0d50*/  @!P0 IMAD.IADD R15, R15, 0x1, -R2 ;  /* 0x000000010f0f8824 */ /* 0x000fe400078e0a02 */
[----:B------:R-:W-:Y:S01]  /*0d60*/  IMAD.MOV R12, RZ, RZ, -R10 ;  /* 0x000000ffff0c7224 */ /* 0x000fe200078e0a0a */
[----:B------:R-:W-:Y:S01]  /*0d70*/  ISETP.GT.U32.AND P0, PT, R2, R23, PT ;  /* 0x000000170200720c */ /* 0x000fe20003f04070 */
[--C-:B------:R-:W-:Y:S01]  /*0d80*/  @!P3 IMAD.IADD R17, R17, 0x1, -R2.reuse ;  /* 0x000000011111b824 */ /* 0x100fe200078e0a02 */
[----:B------:R-:W-:Y:S01]  /*0d90*/  ISETP.GE.AND P3, PT, R22, RZ, PT ;  /* 0x000000ff1600720c */ /* 0x000fe20003f66270 */
[----:B------:R-:W-:Y:S01]  /*0da0*/  IMAD R21, R2, R12, R21 ;  /* 0x0000000c02157224 */ /* 0x000fe200078e0215 */
[----:B------:R-:W-:Y:S01]  /*0db0*/  LOP3.LUT R12, R8, 0x28, RZ, 0xfc, !PT ;  /* 0x00000028080c7812 */ /* 0x000fe200078efcff */
[----:B------:R-:W-:Y:S01]  /*0dc0*/  @!P5 IMAD.IADD R19, R19, 0x1, -R2 ;  /* 0x000000011313d824 */ /* 0x000fe200078e0a02 */
[----:B------:R-:W-:Y:S01]  /*0dd0*/  ISETP.GT.U32.AND P5, PT, R2, R17, PT ;  /* 0x000000110200720c */ /* 0x000fe20003fa4070 */
[----:B------:R-:W-:Y:S01]  /*0de0*/  IMAD.HI.U32 R10, R9, R14, RZ ;  /* 0x0000000e090a7227 */ /* 0x000fe200078e00ff */
[----:B------:R-:W-:-:S02]  /*0df0*/  IABS R29, R12 ;  /* 0x0000000c001d7213 */ /* 0x000fc40000000000 */
[----:B------:R-:W-:Y:S01]  /*0e00*/  LOP3.LUT R22, R8, 0x34, RZ, 0xfc, !PT ;  /* 0x0000003408167812 */ /* 0x000fe200078efcff */
[----:B------:R-:W-:Y:S01]  /*0e10*/  @!P6 IMAD.MOV R13, RZ, RZ, -R13 ;  /* 0x000000ffff0de224 */ /* 0x000fe200078e0a0d */
[----:B------:R-:W-:Y:S01]  /*0e20*/  ISETP.GT.U32.AND P6, PT, R2, R21, PT ;  /* 0x000000150200720c */ /* 0x000fe20003fc4070 */
[----:B------:R-:W-:Y:S01]  /*0e30*/  IMAD.MOV R25, RZ, RZ, -R10 ;  /* 0x000000ffff197224 */ /* 0x000fe200078e0a0a */
[----:B------:R-:W-:Y:S01]  /*0e40*/  IABS R35, R22 ;  /* 0x0000001600237213 */ /* 0x000fe20000000000 */
[----:B------:R-:W-:-:S04]  /*0e50*/  IMAD.HI.U32 R10, R9, R27, RZ ;  /* 0x0000001b090a7227 */ /* 0x000fc800078e00ff */
[----:B------:R-:W-:Y:S02]  /*0e60*/  IMAD.MOV.U32 R11, RZ, RZ, R5 ;  /* 0x000000ffff0b7224 */ /* 0x000fe400078e0005 */
[----:B------:R-:W-:Y:S02]  /*0e70*/  @!P0 IMAD.IADD R23, R23, 0x1, -R2 ;  /* 0x0000000117178824 */ /* 0x000fe400078e0a02 */
[----:B------:R-:W-:Y:S01]  /*0e80*/  IMAD R5, R2, R25, R14 ;  /* 0x0000001902057224 */ /* 0x000fe200078e020e */
[----:B------:R-:W-:Y:S01]  /*0e90*/  LOP3.LUT R14, R8, 0x2c, RZ, 0xfc, !PT ;  /* 0x0000002c080e7812 */ /* 0x000fe200078efcff */
[----:B------:R-:W-:Y:S02]  /*0ea0*/  IMAD.MOV R10, RZ, RZ, -R10 ;  /* 0x000000ffff0a7224 */ /* 0x000fe400078e0a0a */
[----:B------:R-:W-:Y:S01]  /*0eb0*/  @!P4 IMAD.MOV R15, RZ, RZ, -R15 ;  /* 0x000000ffff0fc224 */ /* 0x000fe200078e0a0f */
[C---:B------:R-:W-:Y:S01]  /*0ec0*/  ISETP.GT.U32.AND P4, PT, R2.reuse, R23, PT ;  /* 0x000000170200720c */ /* 0x040fe20003f84070 */
[----:B------:R-:W-:Y:S01]  /*0ed0*/  @!P5 IMAD.IADD R17, R17, 0x1, -R2 ;  /* 0x000000011111d824 */ /* 0x000fe200078e0a02 */
[C---:B------:R-:W-:Y:S01]  /*0ee0*/  ISETP.GT.U32.AND P5, PT, R2.reuse, R5, PT ;  /* 0x000000050200720c */ /* 0x040fe20003fa4070 */
[----:B------:R-:W-:Y:S01]  /*0ef0*/  IMAD R27, R2, R10, R27 ;  /* 0x0000000a021b7224 */ /* 0x000fe200078e021b */
[----:B------:R-:W-:Y:S01]  /*0f00*/  IABS R31, R14 ;  /* 0x0000000e001f7213 */ /* 0x000fe20000000000 */
[----:B------:R-:W-:-:S04]  /*0f10*/  IMAD.HI.U32 R10, R9, R29, RZ ;  /* 0x0000001d090a7227 */ /* 0x000fc800078e00ff */
[----:B------:R-:W-:Y:S01]  /*0f20*/  @!P1 IMAD.MOV R11, RZ, RZ, -R11 ;  /* 0x000000ffff0b9224 */ /* 0x000fe200078e0a0b */
[----:B------:R-:W-:Y:S01]  /*0f30*/  ISETP.GT.U32.AND P1, PT, R2, R19, PT ;  /* 0x000000130200720c */ /* 0x000fe20003f24070 */
[----:B------:R-:W-:Y:S01]  /*0f40*/  @!P6 IMAD.IADD R21, R21, 0x1, -R2 ;  /* 0x000000011515e824 */ /* 0x000fe200078e0a02 */
[----:B------:R-:W-:Y:S01]  /*0f50*/  ISETP.GE.AND P6, PT, R26, RZ, PT ;  /* 0x000000ff1a00720c */ /* 0x000fe20003fc6270 */
[----:B------:R-:W-:Y:S01]  /*0f60*/  IMAD.MOV R10, RZ, RZ, -R10 ;  /* 0x000000ffff0a7224 */ /* 0x000fe200078e0a0a */
[----:B------:R-:W-:Y:S01]  /*0f70*/  LOP3.LUT R26, R8, 0x50, RZ, 0xfc, !PT ;  /* 0x00000050081a7812 */ /* 0x000fe200078efcff */
[----:B------:R-:W-:Y:S01]  /*0f80*/  @!P2 IMAD.MOV R17, RZ, RZ, -R17 ;  /* 0x000000ffff11a224 */ /* 0x000fe200078e0a11 */
[C---:B------:R-:W-:Y:S01]  /*0f90*/  ISETP.GT.U32.AND P0, PT, R2.reuse, R21, PT ;  /* 0x000000150200720c */ /* 0x040fe20003f04070 */
[C---:B------:R-:W-:Y:S01]  /*0fa0*/  IMAD R29, R2.reuse, R10, R29 ;  /* 0x0000000a021d7224 */ /* 0x040fe200078e021d */
[C---:B------:R-:W-:Y:S01]  /*0fb0*/  ISETP.GT.U32.AND P2, PT, R2.reuse, R27, PT ;  /* 0x0000001b0200720c */ /* 0x040fe20003f44070 */
[--C-:B------:R-:W-:Y:S01]  /*0fc0*/  @!P4 IMAD.IADD R23, R23, 0x1, -R2.reuse ;  /* 0x000000011717c824 */ /* 0x100fe200078e0a02 */
[----:B------:R-:W-:Y:S01]  /*0fd0*/  IABS R49, R26 ;  /* 0x0000001a00317213 */ /* 0x000fe20000000000 */
[--C-:B------:R-:W-:Y:S01]  /*0fe0*/  @!P5 IMAD.IADD R5, R5, 0x1, -R2.reuse ;  /* 0x000000010505d824 */ /* 0x100fe200078e0a02 */
[----:B------:R-:W-:Y:S01]  /*0ff0*/  ISETP.GT.U32.AND P4, PT, R2, R29, PT ;  /* 0x0000001d0200720c */ /* 0x000fe20003f84070 */
[----:B------:R-:W-:Y:S01]  /*1000*/  @!P1 IMAD.IADD R19, R19, 0x1, -R2 ;  /* 0x0000000113139824 */ /* 0x000fe200078e0a02 */
[----:B------:R-:W-:Y:S01]  /*1010*/  ISETP.GE.AND P1, PT, R24, RZ, PT ;  /* 0x000000ff1800720c */ /* 0x000fe20003f26270 */
[----:B------:R-:W-:Y:S01]  /*1020*/  IMAD.HI.U32 R10, R9, R31, RZ ;  /* 0x0000001f090a7227 */ /* 0x000fe200078e00ff */
[----:B------:R-:W-:-:S02]  /*1030*/  ISETP.GT.U32.AND P5, PT, R2, R5, PT ;  /* 0x000000050200720c */ /* 0x000fc40003fa4070 */
[----:B------:R-:W-:Y:S01]  /*1040*/  LOP3.LUT R24, R8, 0x4c, RZ, 0xfc, !PT ;  /* 0x0000004c08187812 */ /* 0x000fe200078efcff */
[--C-:B------:R-:W-:Y:S01]  /*1050*/  @!P0 IMAD.IADD R21, R21, 0x1, -R2.reuse ;  /* 0x0000000115158824 */ /* 0x100fe200078e0a02 */
[----:B------:R-:W-:Y:S01]  /*1060*/  ISETP.GE.AND P0, PT, R20, RZ, PT ;  /* 0x000000ff1400720c */ /* 0x000fe20003f06270 */
[----:B------:R-:W-:Y:S01]  /*1070*/  @!P2 IMAD.IADD R27, R27, 0x1, -R2 ;  /* 0x000000011b1ba824 */ /* 0x000fe200078e0a02 */
[----:B------:R-:W-:Y:S01]  /*1080*/  LOP3.LUT R20, R8, 0x30, RZ, 0xfc, !PT ;  /* 0x0000003008147812 */ /* 0x000fe200078efcff */
[----:B------:R-:W-:Y:S01]  /*1090*/  IMAD.MOV R10, RZ, RZ, -R10 ;  /* 0x000000ffff0a7224 */ /* 0x000fe200078e0a0a */
[----:B------:R-:W-:Y:S01]  /*10a0*/  ISETP.GE.AND P2, PT, R14, RZ, PT ;  /* 0x000000ff0e00720c */ /* 0x000fe20003f46270 */
[--C-:B------:R-:W-:Y:S01]  /*10b0*/  @!P4 IMAD.IADD R29, R29, 0x1, -R2.reuse ;  /* 0x000000011d1dc824 */ /* 0x100fe200078e0a02 */
[----:B------:R-:W-:Y:S01]  /*10c0*/  IABS R14, R20 ;  /* 0x00000014000e7213 */ /* 0x000fe20000000000 */
[----:B------:R-:W-:Y:S01]  /*10d0*/  @!P1 IMAD.MOV R21, RZ, RZ, -R21 ;  /* 0x000000ffff159224 */ /* 0x000fe200078e0a15 */
[C---:B------:R-:W-:Y:S01]  /*10e0*/  ISETP.GT.U32.AND P4, PT, R2.reuse, R27, PT ;  /* 0x0000001b0200720c */ /* 0x040fe20003f84070 */
[----:B------:R-:W-:Y:S01]  /*10f0*/  @!P5 IMAD.IADD R5, R5, 0x1, -R2 ;  /* 0x000000010505d824 */ /* 0x000fe200078e0a02 */
[C---:B------:R-:W-:Y:S01]  /*1100*/  ISETP.GT.U32.AND P1, PT, R2.reuse, R29, PT ;  /* 0x0000001d0200720c */ /* 0x040fe20003f24070 */
[----:B------:R-:W-:Y:S01]  /*1110*/  IMAD R31, R2, R10, R31 ;  /* 0x0000000a021f7224 */ /* 0x000fe200078e021f */
[----:B------:R-:W-:Y:S01]  /*1120*/  ISETP.GE.AND P5, PT, R12, RZ, PT ;  /* 0x000000ff0c00720c */ /* 0x000fe20003fa6270 */
[----:B------:R-:W-:Y:S01]  /*1130*/  IMAD.HI.U32 R10, R9, R14, RZ ;  /* 0x0000000e090a7227 */ /* 0x000fe200078e00ff */
[----:B------:R-:W-:-:S03]  /*1140*/  IABS R47, R24 ;  /* 0x00000018002f7213 */ /* 0x000fc60000000000 */
[----:B------:R-:W-:Y:S02]  /*1150*/  IMAD.MOV.U32 R25, RZ, RZ, R5 ;  /* 0x000000ffff197224 */ /* 0x000fe400078e0005 */
[----:B------:R-:W-:Y:S01]  /*1160*/  @!P3 IMAD.MOV R19, RZ, RZ, -R19 ;  /* 0x000000ffff13b224 */ /* 0x000fe200078e0a13 */
[----:B------:R-:W-:Y:S01]  /*1170*/  ISETP.GE.AND P3, PT, R28, RZ, PT ;  /* 0x000000ff1c00720c */ /* 0x000fe20003f66270 */
[----:B------:R-:W-:Y:S01]  /*1180*/  IMAD.MOV R5, RZ, RZ, -R10 ;  /* 0x000000ffff057224 */ /* 0x000fe200078e0a0a */
[C---:B------:R-:W-:Y:S01]  /*1190*/  LOP3.LUT R10, R8.reuse, 0x38, RZ, 0xfc, !PT ;  /* 0x00000038080a7812 */ /* 0x040fe200078efcff */
[----:B------:R-:W-:Y:S01]  /*11a0*/  @!P1 IMAD.IADD R29, R29, 0x1, -R2 ;  /* 0x000000011d1d9824 */ /* 0x000fe200078e0a02 */
[----:B------:R-:W-:Y:S01]  /*11b0*/  LOP3.LUT R28, R8, 0x54, RZ, 0xfc, !PT ;  /* 0x00000054081c7812 */ /* 0x000fe200078efcff */
[----:B------:R-:W-:Y:S01]  /*11c0*/  IMAD R5, R2, R5, R14 ;  /* 0x0000000502057224 */ /* 0x000fe200078e020e */
[----:B------:R-:W-:Y:S01]  /*11d0*/  IABS R37, R10 ;  /* 0x0000000a00257213 */ /* 0x000fe20000000000 */
[----:B------:R-:W-:Y:S01]  /*11e0*/  IMAD.HI.U32 R12, R9, R35, RZ ;  /* 0x00000023090c7227 */ /* 0x000fe200078e00ff */
[----:B------:R-:W-:-:S02]  /*11f0*/  IABS R51, R28 ;  /* 0x0000001c00337213 */ /* 0x000fc40000000000 */
[C---:B------:R-:W-:Y:S01]  /*1200*/  ISETP.GT.U32.AND P1, PT, R2.reuse, R5, PT ;  /* 0x000000050200720c */ /* 0x040fe20003f24070 */
[----:B------:R-:W-:Y:S02]  /*1210*/  IMAD.MOV R12, RZ, RZ, -R12 ;  /* 0x000000ffff0c7224 */ /* 0x000fe400078e0a0c */
[----:B------:R-:W-:Y:S01]  /*1220*/  @!P3 IMAD.MOV R25, RZ, RZ, -R25 ;  /* 0x000000ffff19b224 */ /* 0x000fe200078e0a19 */
[C---:B------:R-:W-:Y:S01]  /*1230*/  ISETP.GT.U32.AND P3, PT, R2.reuse, R31, PT ;  /* 0x0000001f0200720c */ /* 0x040fe20003f64070 */
[----:B------:R-:W-:Y:S01]  /*1240*/  IMAD R35, R2, R12, R35 ;  /* 0x0000000c02237224 */ /* 0x000fe200078e0223 */
[----:B------:R-:W-:Y:S01]  /*1250*/  LOP3.LUT R12, R8, 0x3c, RZ, 0xfc, !PT ;  /* 0x0000003c080c7812 */ /* 0x000fe200078efcff */
[----:B------:R-:W-:Y:S02]  /*1260*/  @!P5 IMAD.MOV R29, RZ, RZ, -R29 ;  /* 0x000000ffff1dd224 */ /* 0x000fe400078e0a1d */
[----:B------:R-:W-:Y:S01]  /*1270*/  @!P6 IMAD.MOV R23, RZ, RZ, -R23 ;  /* 0x000000ffff17e224 */ /* 0x000fe200078e0a17 */
[----:B------:R-:W-:Y:S01]  /*1280*/  ISETP.GT.U32.AND P5, PT, R2, R35, PT ;  /* 0x000000230200720c */ /* 0x000fe20003fa4070 */
[--C-:B------:R-:W-:Y:S01]  /*1290*/  @!P4 IMAD.IADD R27, R27, 0x1, -R2.reuse ;  /* 0x000000011b1bc824 */ /* 0x100fe200078e0a02 */
[----:B------:R-:W-:Y:S01]  /*12a0*/  IABS R39, R12 ;  /* 0x0000000c00277213 */ /* 0x000fe20000000000 */
[--C-:B------:R-:W-:Y:S01]  /*12b0*/  @!P1 IMAD.IADD R5, R5, 0x1, -R2.reuse ;  /* 0x0000000105059824 */ /* 0x100fe200078e0a02 */
[----:B------:R-:W-:Y:S01]  /*12c0*/  ISETP.GE.AND P6, PT, R20, RZ, PT ;  /* 0x000000ff1400720c */ /* 0x000fe20003fc6270 */
[----:B------:R-:W-:Y:S01]  /*12d0*/  @!P0 IMAD.MOV R27, RZ, RZ, -R27 ;  /* 0x000000ffff1b8224 */ /* 0x000fe200078e0a1b */
[----:B------:R-:W-:Y:S01]  /*12e0*/  LOP3.LUT R20, R8, 0x40, RZ, 0xfc, !PT ;  /* 0x0000004008147812 */ /* 0x000fe200078efcff */
[----:B------:R-:W-:Y:S01]  /*12f0*/  @!P3 IMAD.IADD R31, R31, 0x1, -R2 ;  /* 0x000000011f1fb824 */ /* 0x000fe200078e0a02 */
[----:B------:R-:W-:-:S02]  /*1300*/  ISETP.GT.U32.AND P1, PT, R2, R5, PT ;  /* 0x000000050200720c */ /* 0x000fc40003f24070 */
[----:B------:R-:W-:Y:S01]  /*1310*/  ISETP.GE.AND P3, PT, R10, RZ, PT ;  /* 0x000000ff0a00720c */ /* 0x000fe20003f66270 */
[C---:B------:R-:W-:Y:S01]  /*1320*/  IMAD.HI.U32 R10, R9.reuse, R37, RZ ;  /* 0x00000025090a7227 */ /* 0x040fe200078e00ff */
[----:B------:R-:W-:Y:S02]  /*1330*/  IABS R41, R20 ;  /* 0x0000001400297213 */ /* 0x000fe40000000000 */
[----:B------:R-:W-:Y:S01]  /*1340*/  ISETP.GT.U32.AND P0, PT, R2, R31, PT ;  /* 0x0000001f0200720c */ /* 0x000fe20003f04070 */
[----:B------:R-:W-:Y:S01]  /*1350*/  IMAD.MOV R14, RZ, RZ, -R10 ;  /* 0x000000ffff0e7224 */ /* 0x000fe200078e0a0a */
[----:B------:R-:W-:Y:S01]  /*1360*/  ISETP.GE.AND P4, PT, R22, RZ, PT ;  /* 0x000000ff1600720c */ /* 0x000fe20003f86270 */
[----:B------:R-:W-:Y:S01]  /*1370*/  IMAD.HI.U32 R10, R9, R39, RZ ;  /* 0x00000027090a7227 */ /* 0x000fe200078e00ff */
[----:B------:R-:W-:-:S03]  /*1380*/  LOP3.LUT R22, R8, 0x44, RZ, 0xfc, !PT ;  /* 0x0000004408167812 */ /* 0x000fc600078efcff */
[----:B------:R-:W-:Y:S01]  /*1390*/  IMAD R37, R2, R14, R37 ;  /* 0x0000000e02257224 */ /* 0x000fe200078e0225 */
[----:B------:R-:W-:Y:S01]  /*13a0*/  IABS R43, R22 ;  /* 0x00000016002b7213 */ /* 0x000fe20000000000 */
[----:B------:R-:W-:Y:S01]  /*13b0*/  @!P1 IMAD.IADD R5, R5, 0x1, -R2 ;  /* 0x0000000105059824 */ /* 0x000fe200078e0a02 */
[----:B------:R-:W-:Y:S01]  /*13c0*/  ISETP.GE.AND P1, PT, R20, RZ, PT ;  /* 0x000000ff1400720c */ /* 0x000fe20003f26270 */
[----:B------:R-:W-:Y:S01]  /*13d0*/  IMAD.MOV R10, RZ, RZ, -R10 ;  /* 0x000000ffff0a7224 */ /* 0x000fe200078e0a0a */
[----:B------:R-:W-:Y:S01]  /*13e0*/  LOP3.LUT R20, R8, 0x48, RZ, 0xfc, !PT ;  /* 0x0000004808147812 */ /* 0x000fe200078efcff */
[----:B------:R-:W-:Y:S01]  /*13f0*/  @!P5 IMAD.IADD R35, R35, 0x1, -R2 ;  /* 0x000000012323d824 */ /* 0x000fe200078e0a02 */
[C---:B------:R-:W-:Y:S01]  /*1400*/  ISETP.GT.U32.AND P5, PT, R2.reuse, R37, PT ;  /* 0x000000250200720c */ /* 0x040fe20003fa4070 */
[----:B------:R-:W-:Y:S01]  /*1410*/  IMAD R39, R2, R10, R39 ;  /* 0x0000000a02277224 */ /* 0x000fe200078e0227 */
[----:B------:R-:W-:Y:S01]  /*1420*/  IABS R45, R20 ;  /* 0x00000014002d7213 */ /* 0x000fe20000000000 */
[----:B------:R-:W-:-:S02]  /*1430*/  IMAD.MOV.U32 R33, RZ, RZ, R5 ;  /* 0x000000ffff217224 */ /* 0x000fc400078e0005 */
[----:B------:R-:W-:Y:S01]  /*1440*/  @!P0 IMAD.IADD R31, R31, 0x1, -R2 ;  /* 0x000000011f1f8824 */ /* 0x000fe200078e0a02 */
[----:B------:R-:W-:Y:S01]  /*1450*/  ISETP.GE.AND P0, PT, R12, RZ, PT ;  /* 0x000000ff0c00720c */ /* 0x000fe20003f06270 */
[----:B------:R-:W-:Y:S01]  /*1460*/  @!P6 IMAD.MOV R33, RZ, RZ, -R33 ;  /* 0x000000ffff21e224 */ /* 0x000fe200078e0a21 */
[----:B------:R-:W-:Y:S01]  /*1470*/  ISETP.GT.U32.AND P6, PT, R2, R39, PT ;  /* 0x000000270200720c */ /* 0x000fe20003fc4070 */
[----:B------:R-:W-:-:S04]  /*1480*/  IMAD.HI.U32 R10, R9, R45, RZ ;  /* 0x0000002d090a7227 */ /* 0x000fc800078e00ff */
[----:B------:R-:W-:Y:S02]  /*1490*/  IMAD.MOV R10, RZ, RZ, -R10 ;  /* 0x000000ffff0a7224 */ /* 0x000fe400078e0a0a */
[----:B------:R-:W-:Y:S01]  /*14a0*/  @!P5 IMAD.IADD R37, R37, 0x1, -R2 ;  /* 0x000000012525d824 */ /* 0x000fe200078e0a02 */
[----:B------:R-:W-:Y:S01]  /*14b0*/  ISETP.GT.U32.AND P5, PT, R2, R35, PT ;  /* 0x000000230200720c */ /* 0x000fe20003fa4070 */
[----:B------:R-:W-:-:S04]  /*14c0*/  IMAD.HI.U32 R12, R9, R41, RZ ;  /* 0x00000029090c7227 */ /* 0x000fc800078e00ff */
[C---:B------:R-:W-:Y:S02]  /*14d0*/  IMAD R45, R2.reuse, R10, R45 ;  /* 0x0000000a022d7224 */ /* 0x040fe400078e022d */
[----:B------:R-:W-:Y:S02]  /*14e0*/  IMAD.MOV R12, RZ, RZ, -R12 ;  /* 0x000000ffff0c7224 */ /* 0x000fe400078e0a0c */
[----:B------:R-:W-:Y:S01]  /*14f0*/  @!P6 IMAD.IADD R39, R39, 0x1, -R2 ;  /* 0x000000012727e824 */ /* 0x000fe200078e0a02 */
[C---:B------:R-:W-:Y:S01]  /*1500*/  ISETP.GT.U32.AND P6, PT, R2.reuse, R45, PT ;  /* 0x0000002d0200720c */ /* 0x040fe20003fc4070 */
[----:B------:R-:W-:Y:S01]  /*1510*/  @!P2 IMAD.MOV R31, RZ, RZ, -R31 ;  /* 0x000000ffff1fa224 */ /* 0x000fe200078e0a1f */
[----:B------:R-:W-:Y:S01]  /*1520*/  ISETP.GT.U32.AND P2, PT, R2, R37, PT ;  /* 0x000000250200720c */ /* 0x000fe20003f44070 */
[----:B------:R-:W-:-:S04]  /*1530*/  IMAD.HI.U32 R14, R9, R43, RZ ;  /* 0x0000002b090e7227 */ /* 0x000fc800078e00ff */
[C---:B------:R-:W-:Y:S02]  /*1540*/  IMAD R41, R2.reuse, R12, R41 ;  /* 0x0000000c02297224 */ /* 0x040fe400078e0229 */
[----:B------:R-:W-:Y:S02]  /*1550*/  IMAD.MOV R14, RZ, RZ, -R14 ;  /* 0x000000ffff0e7224 */ /* 0x000fe400078e0a0e */
[----:B------:R-:W-:Y:S01]  /*1560*/  @!P5 IMAD.IADD R35, R35, 0x1, -R2 ;  /* 0x000000012323d824 */ /* 0x000fe200078e0a02 */
[C---:B------:R-:W-:Y:S01]  /*1570*/  ISETP.GT.U32.AND P5, PT, R2.reuse, R41, PT ;  /* 0x000000290200720c */ /* 0x040fe20003fa4070 */
[----:B------:R-:W-:Y:S02]  /*1580*/  IMAD R43, R2, R14, R43 ;  /* 0x0000000e022b7224 */ /* 0x000fe400078e022b */
[----:B------:R-:W-:-:S04]  /*1590*/  IMAD.HI.U32 R5, R9, R47, RZ ;  /* 0x0000002f09057227 */ /* 0x000fc800078e00ff */
[--C-:B------:R-:W-:Y:S02]  /*15a0*/  @!P6 IMAD.IADD R45, R45, 0x1, -R2.reuse ;  /* 0x000000012d2de824 */ /* 0x100fe400078e0a02 */
[----:B------:R-:W-:Y:S02]  /*15b0*/  IMAD.MOV R5, RZ, RZ, -R5 ;  /* 0x000000ffff057224 */ /* 0x000fe400078e0a05 */
[----:B------:R-:W-:Y:S01]  /*15c0*/  @!P2 IMAD.IADD R37, R37, 0x1, -R2 ;  /* 0x000000012525a824 */ /* 0x000fe200078e0a02 */
[C---:B------:R-:W-:Y:S01]  /*15d0*/  ISETP.GT.U32.AND P2, PT, R2.reuse, R43, PT ;  /* 0x0000002b0200720c */ /* 0x040fe20003f44070 */
[C---:B------:R-:W-:Y:S01]  /*15e0*/  IMAD R47, R2.reuse, R5, R47 ;  /* 0x00000005022f7224 */ /* 0x040fe200078e022f */
[----:B------:R-:W-:Y:S01]  /*15f0*/  ISETP.GT.U32.AND P6, PT, R2, R45, PT ;  /* 0x0000002d0200720c */ /* 0x000fe20003fc4070 */
[----:B------:R-:W-:-:S04]  /*1600*/  IMAD.HI.U32 R5, R9, R51, RZ ;  /* 0x0000003309057227 */ /* 0x000fc800078e00ff */
[----:B------:R-:W-:Y:S01]  /*1610*/  @!P5 IMAD.IADD R41, R41, 0x1, -R2 ;  /* 0x000000012929d824 */ /* 0x000fe200078e0a02 */
[C---:B------:R-:W-:Y:S01]  /*1620*/  ISETP.GT.U32.AND P5, PT, R2.reuse, R39, PT ;  /* 0x000000270200720c */ /* 0x040fe20003fa4070 */
[----:B------:R-:W-:Y:S02]  /*1630*/  IMAD.MOV R5, RZ, RZ, -R5 ;  /* 0x000000ffff057224 */ /* 0x000fe400078e0a05 */
[----:B------:R-:W-:Y:S01]  /*1640*/  @!P4 IMAD.MOV R35, RZ, RZ, -R35 ;  /* 0x000000ffff23c224 */ /* 0x000fe200078e0a23 */
[----:B------:R-:W-:Y:S01]  /*1650*/  ISETP.GT.U32.AND P4, PT, R2, R41, PT ;  /* 0x000000290200720c */ /* 0x000fe20003f84070 */
[----:B------:R-:W-:-:S04]  /*1660*/  IMAD.HI.U32 R12, R9, R49, RZ ;  /* 0x00000031090c7227 */ /* 0x000fc800078e00ff */
[C---:B------:R-:W-:Y:S02]  /*1670*/  IMAD R51, R2.reuse, R5, R51 ;  /* 0x0000000502337224 */ /* 0x040fe400078e0233 */
[----:B------:R-:W-:Y:S02]  /*1680*/  @!P2 IMAD.IADD R43, R43, 0x1, -R2 ;  /* 0x000000012b2ba824 */ /* 0x000fe400078e0a02 */
[----:B------:R-:W-:Y:S02]  /*1690*/  IMAD.MOV R12, RZ, RZ, -R12 ;  /* 0x000000ffff0c7224 */ /* 0x000fe400078e0a0c */
[----:B------:R-:W-:Y:S01]  /*16a0*/  @!P6 IMAD.IADD R45, R45, 0x1, -R2 ;  /* 0x000000012d2de824 */ /* 0x000fe200078e0a02 */
[C---:B------:R-:W-:Y:S01]  /*16b0*/  ISETP.GT.U32.AND P6, PT, R2.reuse, R51, PT ;  /* 0x000000330200720c */ /* 0x040fe20003fc4070 */
[----:B------:R-:W-:Y:S01]  /*16c0*/  IMAD.HI.U32 R5, R9, R53, RZ ;  /* 0x0000003509057227 */ /* 0x000fe200078e00ff */
[----:B------:R-:W-:-:S03]  /*16d0*/  ISETP.GT.U32.AND P2, PT, R2, R43, PT ;  /* 0x0000002b0200720c */ /* 0x000fc60003f44070 */
[C---:B------:R-:W-:Y:S02]  /*16e0*/  IMAD R49, R2.reuse, R12, R49 ;  /* 0x0000000c02317224 */ /* 0x040fe400078e0231 */
[----:B------:R-:W-:Y:S02]  /*16f0*/  IMAD.MOV R12, RZ, RZ, -R5 ;  /* 0x000000ffff0c7224 */ /* 0x000fe400078e0a05 */
[--C-:B------:R-:W-:Y:S01]  /*1700*/  @!P4 IMAD.IADD R41, R41, 0x1, -R2.reuse ;  /* 0x000000012929c824 */ /* 0x100fe200078e0a02 */
[C---:B------:R-:W-:Y:S01]  /*1710*/  ISETP.GT.U32.AND P4, PT, R2.reuse, R49, PT ;  /* 0x000000310200720c */ /* 0x040fe20003f84070 */
[C---:B------:R-:W-:Y:S02]  /*1720*/  IMAD R53, R2.reuse, R12, R53 ;  /* 0x0000000c02357224 */ /* 0x040fe400078e0235 */
[--C-:B------:R-:W-:Y:S02]  /*1730*/  @!P6 IMAD.IADD R51, R51, 0x1, -R2.reuse ;  /* 0x000000013333e824 */ /* 0x100fe400078e0a02 */
[----:B------:R-:W-:Y:S01]  /*1740*/  @!P2 IMAD.IADD R43, R43, 0x1, -R2 ;  /* 0x000000012b2ba824 */ /* 0x000fe200078e0a02 */
[----:B------:R-:W-:Y:S01]  /*1750*/  ISETP.GT.U32.AND P6, PT, R2, R53, PT ;  /* 0x000000350200720c */ /* 0x000fe20003fc4070 */
[----:B------:R-:W-:Y:S01]  /*1760*/  IMAD.HI.U32 R10, R9, R55, RZ ;  /* 0x00000037090a7227 */ /* 0x000fe200078e00ff */
[----:B------:R-:W-:-:S02]  /*1770*/  ISETP.GE.AND P2, PT, R22, RZ, PT ;  /* 0x000000ff1600720c */ /* 0x000fc40003f46270 */
[----:B------:R-:W-:Y:S01]  /*1780*/  LOP3.LUT R22, R8, 0x64, RZ, 0xfc, !PT ;  /* 0x0000006408167812 */ /* 0x000fe200078efcff */
[----:B------:R-:W-:Y:S01]  /*1790*/  @!P5 IMAD.IADD R39, R39, 0x1, -R2 ;  /* 0x000000012727d824 */ /* 0x000fe200078e0a02 */
[----:B------:R-:W-:Y:S01]  /*17a0*/  ISETP.GT.U32.AND P5, PT, R2, R47, PT ;  /* 0x0000002f0200720c */ /* 0x000fe20003fa4070 */
[----:B------:R-:W-:Y:S01]  /*17b0*/  IMAD.HI.U32 R5, R9, R57, RZ ;  /* 0x0000003909057227 */ /* 0x000fe200078e00ff */
[----:B------:R-:W-:-:S03]  /*17c0*/  IABS R59, R22 ;  /* 0x00000016003b7213 */ /* 0x000fc60000000000 */
[----:B------:R-:W-:Y:S02]  /*17d0*/  IMAD.MOV R10, RZ, RZ, -R10 ;  /* 0x000000ffff0a7224 */ /* 0x000fe400078e0a0a */
[----:B------:R-:W-:Y:S01]  /*17e0*/  @!P4 IMAD.IADD R49, R49, 0x1, -R2 ;  /* 0x000000013131c824 */ /* 0x000fe200078e0a02 */
[----:B------:R-:W-:Y:S01]  /*17f0*/  ISETP.GE.AND P4, PT, R24, RZ, PT ;  /* 0x000000ff1800720c */ /* 0x000fe20003f86270 */
[----:B------:R-:W-:Y:S01]  /*1800*/  IMAD.MOV R5, RZ, RZ, -R5 ;  /* 0x000000ffff057224 */ /* 0x000fe200078e0a05 */
[----:B------:R-:W-:Y:S01]  /*1810*/  LOP3.LUT R24, R8, 0x68, RZ, 0xfc, !PT ;  /* 0x0000006808187812 */ /* 0x000fe200078efcff */
[C---:B------:R-:W-:Y:S02]  /*1820*/  IMAD R55, R2.reuse, R10, R55 ;  /* 0x0000000a02377224 */ /* 0x040fe400078e0237 */
[----:B------:R-:W-:Y:S01]  /*1830*/  IMAD R57, R2, R5, R57 ;  /* 0x0000000502397224 */ /* 0x000fe200078e0239 */
[----:B------:R-:W-:Y:S01]  /*1840*/  IABS R61, R24 ;  /* 0x00000018003d7213 */ /* 0x000fe20000000000 */
[----:B------:R-:W-:-:S04]  /*1850*/  IMAD.HI.U32 R5, R9, R59, RZ ;  /* 0x0000003b09057227 */ /* 0x000fc800078e00ff */
[--C-:B------:R-:W-:Y:S01]  /*1860*/  @!P6 IMAD.IADD R53, R53, 0x1, -R2.reuse ;  /* 0x000000013535e824 */ /* 0x100fe200078e0a02 */
[C---:B------:R-:W-:Y:S01]  /*1870*/  ISETP.GT.U32.AND P6, PT, R2.reuse, R55, PT ;  /* 0x000000370200720c */ /* 0x040fe20003fc4070 */
[----:B------:R-:W-:Y:S02]  /*1880*/  IMAD.MOV R12, RZ, RZ, -R5 ;  /* 0x000000ffff0c7224 */ /* 0x000fe400078e0a05 */
[----:B------:R-:W-:Y:S01]  /*1890*/  @!P0 IMAD.MOV R39, RZ, RZ, -R39 ;  /* 0x000000ffff278224 */ /* 0x000fe200078e0a27 */
[----:B------:R-:W-:Y:S01]  /*18a0*/  ISETP.GT.U32.AND P0, PT, R2, R49, PT ;  /* 0x000000310200720c */ /* 0x000fe20003f04070 */
[----:B------:R-:W-:Y:S01]  /*18b0*/  @!P5 IMAD.IADD R47, R47, 0x1, -R2 ;  /* 0x000000012f2fd824 */ /* 0x000fe200078e0a02 */
[----:B------:R-:W-:Y:S01]  /*18c0*/  ISETP.GE.AND P5, PT, R20, RZ, PT ;  /* 0x000000ff1400720c */ /* 0x000fe20003fa6270 */
[----:B------:R-:W-:Y:S01]  /*18d0*/  IMAD.HI.U32 R5, R9, R63, RZ ;  /* 0x0000003f09057227 */ /* 0x000fe200078e00ff */
[----:B------:R-:W-:-:S03]  /*18e0*/  LOP3.LUT R20, R8, 0x78, RZ, 0xfc, !PT ;  /* 0x0000007808147812 */ /* 0x000fc600078efcff */
[----:B------:R-:W-:Y:S01]  /*18f0*/  IMAD.HI.U32 R10, R9, R61, RZ ;  /* 0x0000003d090a7227 */ /* 0x000fe200078e00ff */
[----:B------:R-:W-:-:S03]  /*1900*/  IABS R8, R20 ;  /* 0x0000001400087213 */ /* 0x000fc60000000000 */
[----:B------:R-:W-:Y:S01]  /*1910*/  IMAD.MOV R14, RZ, RZ, -R5 ;  /* 0x000000ffff0e7224 */ /* 0x000fe200078e0a05 */
[----:B------:R-:W-:Y:S01]  /*1920*/  LOP3.LUT R5, R0, 0x3f, RZ, 0xc0, !PT ;  /* 0x0000003f00057812 */ /* 0x000fe200078ec0ff */
[----:B------:R-:W-:Y:S02]  /*1930*/  IMAD.MOV R10, RZ, RZ, -R10 ;  /* 0x000000ffff0a7224 */ /* 0x000fe400078e0a0a */
[----:B------:R-:W-:Y:S01]  /*1940*/  @!P1 IMAD.MOV R41, RZ, RZ, -R41 ;  /* 0x000000ffff299224 */ /* 0x000fe200078e0a29 */
[C---:B------:R-:W-:Y:S01]  /*1950*/  ISETP.GT.U32.AND P1, PT, R2.reuse, R51, PT ;  /* 0x000000330200720c */ /* 0x040fe20003f24070 */
[----:B------:R-:W-:Y:S02]  /*1960*/  IMAD R61, R2, R10, R61 ;  /* 0x0000000a023d7224 */ /* 0x000fe400078e023d */
[----:B------:R-:W-:Y:S02]  /*1970*/  IMAD R99, R6, 0x40, R5 ;  /* 0x0000004006637824 */ /* 0x000fe400078e0205 */
[----:B------:R-:W-:Y:S01]  /*1980*/  @!P6 IMAD.IADD R55, R55, 0x1, -R2 ;  /* 0x000000013737e824 */ /* 0x000fe200078e0a02 */
[C---:B------:R-:W-:Y:S01]  /*1990*/  ISETP.GT.U32.AND P6, PT, R2.reuse, R57, PT ;  /* 0x000000390200720c */ /* 0x040fe20003fc4070 */
[----:B------:R-:W-:Y:S01]  /*19a0*/  IMAD.MOV.U32 R6, RZ, RZ, R8 ;  /* 0x000000ffff067224 */ /* 0x000fe200078e0008 */
[----:B------:R-:W-:Y:S01]  /*19b0*/  IABS R8, R99 ;  /* 0x0000006300087213 */ /* 0x000fe20000000000 */
[----:B------:R-:W-:-:S02]  /*19c0*/  IMAD R59, R2, R12, R59 ;  /* 0x0000000c023b7224 */ /* 0x000fc400078e023b */
[----:B------:R-:W-:Y:S01]  /*19d0*/  @!P0 IMAD.IADD R49, R49, 0x1, -R2 ;  /* 0x0000000131318824 */ /* 0x000fe200078e0a02 */
[----:B------:R-:W-:Y:S01]  /*19e0*/  ISETP.GT.U32.AND P0, PT, R2, R61, PT ;  /* 0x0000003d0200720c */ /* 0x000fe20003f04070 */
[----:B------:R-:W-:-:S04]  /*19f0*/  IMAD.HI.U32 R10, R9, R65, RZ ;  /* 0x00000041090a7227 */ /* 0x000fc800078e00ff */
[----:B------:R-:W-:-:S04]  /*1a00*/  IMAD.HI.U32 R12, R9, R67, RZ ;  /* 0x00000043090c7227 */ /* 0x000fc800078e00ff */
[----:B------:R-:W-:-:S04]  /*1a10*/  IMAD.HI.U32 R9, R9, R6, RZ ;  /* 0x0000000609097227 */ /* 0x000fc800078e00ff */
[----:B------:R-:W-:Y:S01]  /*1a20*/  IMAD R63, R2, R14, R63 ;  /* 0x0000000e023f7224 */ /* 0x000fe200078e023f */
[----:B------:R-:W-:Y:S01]  /*1a30*/  LOP3.LUT R14, R0, 0x1f, RZ, 0xc0, !PT ;  /* 0x0000001f000e7812 */ /* 0x000fe200078ec0ff */
[----:B------:R-:W-:Y:S02]  /*1a40*/  IMAD.MOV R9, RZ, RZ, -R9 ;  /* 0x000000ffff097224 */ /* 0x000fe400078e0a09 */
[----:B------:R-:W-:Y:S01]  /*1a50*/  @!P1 IMAD.IADD R51, R51, 0x1, -R2 ;  /* 0x0000000133339824 */ /* 0x000fe200078e0a02 */
[C---:B------:R-:W-:Y:S01]  /*1a60*/  ISETP.GT.U32.AND P1, PT, R2.reuse, R63, PT ;  /* 0x0000003f0200720c */ /* 0x040fe20003f24070 */
[----:B------:R-:W-:Y:S01]  /*1a70*/  IMAD R9, R2, R9, R6 ;  /* 0x0000000902097224 */ /* 0x000fe200078e0206 */
[----:B------:R-:W-:Y:S01]  /*1a80*/  LOP3.LUT R6, R0, 0x40, RZ, 0xc0, !PT ;  /* 0x0000004000067812 */ /* 0x000fe200078ec0ff */
[--C-:B------:R-:W-:Y:S01]  /*1a90*/  @!P6 IMAD.IADD R57, R57, 0x1, -R2.reuse ;  /* 0x000000013939e824 */ /* 0x100fe200078e0a02 */
[C---:B------:R-:W-:Y:S01]  /*1aa0*/  ISETP.GT.U32.AND P6, PT, R2.reuse, R55, PT ;  /* 0x000000370200720c */ /* 0x040fe20003fc4070 */
[----:B------:R-:W-:Y:S01]  /*1ab0*/  @!P3 IMAD.MOV R37, RZ, RZ, -R37 ;  /* 0x000000ffff25b224 */ /* 0x000fe200078e0a25 */
[C---:B------:R-:W-:Y:S01]  /*1ac0*/  ISETP.GT.U32.AND P3, PT, R2.reuse, R47, PT ;  /* 0x0000002f0200720c */ /* 0x040fe20003f64070 */
[----:B------:R-:W-:Y:S01]  /*1ad0*/  @!P2 IMAD.MOV R43, RZ, RZ, -R43 ;  /* 0x000000ffff2ba224 */ /* 0x000fe200078e0a2b */
[C---:B------:R-:W-:Y:S01]  /*1ae0*/  ISETP.GT.U32.AND P2, PT, R2.reuse, R53, PT ;  /* 0x000000350200720c */ /* 0x040fe20003f44070 */
[----:B------:R-:W-:Y:S01]  /*1af0*/  @!P0 IMAD.IADD R61, R61, 0x1, -R2 ;  /* 0x000000013d3d8824 */ /* 0x000fe200078e0a02 */
[----:B------:R-:W-:Y:S01]  /*1b00*/  ISETP.GT.U32.AND P0, PT, R2, R9, PT ;  /* 0x000000090200720c */ /* 0x000fe20003f04070 */
[----:B------:R-:W-:Y:S01]  /*1b10*/  IMAD.HI.U32 R4, R4, R8, RZ ;  /* 0x0000000804047227 */ /* 0x000fe200078e00ff */
[----:B------:R-:W-:-:S03]  /*1b20*/  SHF.R.U32.HI R6, RZ, 0x4, R6 ;  /* 0x00000004ff067819 */ /* 0x000fc60000011606 */
[----:B------:R-:W-:Y:S02]  /*1b30*/  IMAD.MOV R10, RZ, RZ, -R10 ;  /* 0x000000ffff0a7224 */ /* 0x000fe400078e0a0a */
[----:B------:R-:W-:Y:S02]  /*1b40*/  IMAD.MOV R12, RZ, RZ, -R12 ;  /* 0x000000ffff0c7224 */ /* 0x000fe400078e0a0c */
[----:B------:R-:W-:Y:S02]  /*1b50*/  IMAD.MOV R4, RZ, RZ, -R4 ;  /* 0x000000ffff047224 */ /* 0x000fe400078e0a04 */
[C---:B------:R-:W-:Y:S02]  /*1b60*/  IMAD R65, R2.reuse, R10, R65 ;  /* 0x0000000a02417224 */ /* 0x040fe400078e0241 */
[----:B------:R-:W-:Y:S02]  /*1b70*/  IMAD R67, R2, R12, R67 ;  /* 0x0000000c02437224 */ /* 0x000fe400078e0243 */
[----:B------:R-:W-:Y:S01]  /*1b80*/  @!P1 IMAD.IADD R63, R63, 0x1, -R2 ;  /* 0x000000013f3f9824 */ /* 0x000fe200078e0a02 */
[----:B------:R-:W-:Y:S01]  /*1b90*/  ISETP.GE.AND P1, PT, R30, RZ, PT ;  /* 0x000000ff1e00720c */ /* 0x000fe20003f26270 */
[----:B------:R-:W-:-:S02]  /*1ba0*/  IMAD R4, R3, R4, R8 ;  /* 0x0000000403047224 */ /* 0x000fc400078e0208 */
[----:B------:R-:W-:Y:S01]  /*1bb0*/  @!P5 IMAD.MOV R45, RZ, RZ, -R45 ;  /* 0x000000ffff2dd224 */ /* 0x000fe200078e0a2d */
[C---:B------:R-:W-:Y:S01]  /*1bc0*/  ISETP.GT.U32.AND P5, PT, R2.reuse, R57, PT ;  /* 0x000000390200720c */ /* 0x040fe20003fa4070 */
[--C-:B------:R-:W-:Y:S01]  /*1bd0*/  @!P3 IMAD.IADD R47, R47, 0x1, -R2.reuse ;  /* 0x000000012f2fb824 */ /* 0x100fe200078e0a02 */
[C---:B------:R-:W-:Y:S01]  /*1be0*/  ISETP.GT.U32.AND P3, PT, R2.reuse, R59, PT ;  /* 0x0000003b0200720c */ /* 0x040fe20003f64070 */
[--C-:B------:R-:W-:Y:S01]  /*1bf0*/  @!P2 IMAD.IADD R53, R53, 0x1, -R2.reuse ;  /* 0x000000013535a824 */ /* 0x100fe200078e0a02 */
[C---:B------:R-:W-:Y:S01]  /*1c00*/  ISETP.GT.U32.AND P2, PT, R2.reuse, R65, PT ;  /* 0x000000410200720c */ /* 0x040fe20003f44070 */
[--C-:B------:R-:W-:Y:S01]  /*1c10*/  @!P6 IMAD.IADD R55, R55, 0x1, -R2.reuse ;  /* 0x000000013737e824 */ /* 0x100fe200078e0a02 */
[C---:B------:R-:W-:Y:S01]  /*1c20*/  ISETP.GT.U32.AND P6, PT, R2.reuse, R67, PT ;  /* 0x000000430200720c */ /* 0x040fe20003fc4070 */
[----:B------:R-:W-:Y:S01]  /*1c30*/  @!P0 IMAD.IADD R9, R9, 0x1, -R2 ;  /* 0x0000000109098824 */ /* 0x000fe200078e0a02 */
[----:B------:R-:W-:Y:S01]  /*1c40*/  ISETP.GT.U32.AND P0, PT, R3, R4, PT ;  /* 0x000000040300720c */ /* 0x000fe20003f04070 */
[----:B------:R-:W-:Y:S01]  /*1c50*/  @!P1 IMAD.MOV R53, RZ, RZ, -R53 ;  /* 0x000000ffff359224 */ /* 0x000fe200078e0a35 */
[----:B------:R-:W-:Y:S01]  /*1c60*/  ISETP.GT.U32.AND P1, PT, R2, R63, PT ;  /* 0x0000003f0200720c */ /* 0x000fe20003f24070 */
[----:B------:R-:W-:-:S02]  /*1c70*/  @!P4 IMAD.MOV R47, RZ, RZ, -R47 ;  /* 0x000000ffff2fc224 */ /* 0x000fc400078e0a2f */
[--C-:B------:R-:W-:Y:S01]  /*1c80*/  @!P5 IMAD.IADD R57, R57, 0x1, -R2.reuse ;  /* 0x000000013939d824 */ /* 0x100fe200078e0a02 */
[----:B------:R-:W-:Y:S01]  /*1c90*/  ISETP.GE.AND P5, PT, R26, RZ, PT ;  /* 0x000000ff1a00720c */ /* 0x000fe20003fa6270 */
[--C-:B------:R-:W-:Y:S01]  /*1ca0*/  @!P3 IMAD.IADD R59, R59, 0x1, -R2.reuse ;  /* 0x000000013b3bb824 */ /* 0x100fe200078e0a02 */
[----:B------:R-:W-:Y:S01]  /*1cb0*/  ISETP.GE.AND P3, PT, R28, RZ, PT ;  /* 0x000000ff1c00720c */ /* 0x000fe20003f66270 */
[--C-:B------:R-:W-:Y:S01]  /*1cc0*/  @!P2 IMAD.IADD R65, R65, 0x1, -R2.reuse ;  /* 0x000000014141a824 */ /* 0x100fe200078e0a02 */
[----:B------:R-:W-:Y:S01]  /*1cd0*/  ISETP.GE.AND P2, PT, R32, RZ, PT ;  /* 0x000000ff2000720c */ /* 0x000fe20003f46270 */
[--C-:B------:R-:W-:Y:S01]  /*1ce0*/  @!P6 IMAD.IADD R67, R67, 0x1, -R2.reuse ;  /* 0x000000014343e824 */ /* 0x100fe200078e0a02 */
[----:B------:R-:W-:Y:S01]  /*1cf0*/  ISETP.GE.AND P6, PT, R34, RZ, PT ;  /* 0x000000ff2200720c */ /* 0x000fe20003fc6270 */
[----:B------:R-:W-:Y:S01]  /*1d00*/  @!P0 IMAD.IADD R4, R4, 0x1, -R3 ;  /* 0x0000000104048824 */ /* 0x000fe200078e0a03 */
[----:B------:R-:W-:Y:S01]  /*1d10*/  ISETP.GT.U32.AND P4, PT, R2, R59, PT ;  /* 0x0000003b0200720c */ /* 0x000fe20003f84070 */
[----:B------:R-:W-:Y:S01]  /*1d20*/  @!P1 IMAD.IADD R63, R63, 0x1, -R2 ;  /* 0x000000013f3f9824 */ /* 0x000fe200078e0a02 */
[----:B------:R-:W-:Y:S01]  /*1d30*/  ISETP.GE.AND P1, PT, R36, RZ, PT ;  /* 0x000000ff2400720c */ /* 0x000fe20003f26270 */
[----:B------:R-:W-:Y:S01]  /*1d40*/  IMAD R71, R5, 0x80, R6 ;  /* 0x0000008005477824 */ /* 0x000fe200078e0206 */
[----:B------:R-:W-:Y:S01]  /*1d50*/  ISETP.GT.U32.AND P0, PT, R3, R4, PT ;  /* 0x000000040300720c */ /* 0x000fe20003f04070 */
[----:B------:R-:W-:Y:S01]  /*1d60*/  @!P5 IMAD.MOV R49, RZ, RZ, -R49 ;  /* 0x000000ffff31d224 */ /* 0x000fe200078e0a31 */
[C---:B------:R-:W-:Y:S01]  /*1d70*/  ISETP.GT.U32.AND P5, PT, R2.reuse, R67, PT ;  /* 0x000000430200720c */ /* 0x040fe20003fa4070 */
[----:B------:R-:W-:Y:S01]  /*1d80*/  @!P3 IMAD.MOV R51, RZ, RZ, -R51 ;  /* 0x000000ffff33b224 */ /* 0x000fe200078e0a33 */
[C---:B------:R-:W-:Y:S01]  /*1d90*/  ISETP.GT.U32.AND P3, PT, R2.reuse, R61, PT ;  /* 0x0000003d0200720c */ /* 0x040fe20003f64070 */
[----:B------:R-:W-:Y:S01]  /*1da0*/  @!P2 IMAD.MOV R55, RZ, RZ, -R55 ;  /* 0x000000ffff37a224 */ /* 0x000fe200078e0a37 */
[C---:B------:R-:W-:Y:S01]  /*1db0*/  ISETP.GT.U32.AND P2, PT, R2.reuse, R65, PT ;  /* 0x000000410200720c */ /* 0x040fe20003f44070 */
[----:B------:R-:W-:Y:S01]  /*1dc0*/  @!P6 IMAD.MOV R57, RZ, RZ, -R57 ;  /* 0x000000ffff39e224 */ /* 0x000fe200078e0a39 */
[----:B------:R-:W-:Y:S01]  /*1dd0*/  ISETP.GT.U32.AND P6, PT, R2, R9, PT ;  /* 0x000000090200720c */ /* 0x000fe20003fc4070 */
[--C-:B------:R-:W-:Y:S01]  /*1de0*/  @!P4 IMAD.IADD R59, R59, 0x1, -R2.reuse ;  /* 0x000000013b3bc824 */ /* 0x100fe200078e0a02 */
[----:B------:R-:W-:Y:S01]  /*1df0*/  ISETP.GE.AND P4, PT, R22, RZ, PT ;  /* 0x000000ff1600720c */ /* 0x000fe20003f86270 */
[----:B------:R-:W-:Y:S01]  /*1e00*/  @!P1 IMAD.MOV R63, RZ, RZ, -R63 ;  /* 0x000000ffff3f9224 */ /* 0x000fe200078e0a3f */
[----:B------:R-:W-:Y:S01]  /*1e10*/  ISETP.GE.AND P1, PT, R99, RZ, PT ;  /* 0x000000ff6300720c */ /* 0x000fe20003f26270 */
[----:B------:R-:W-:Y:S01]  /*1e20*/  @!P0 IMAD.IADD R4, R4, 0x1, -R3 ;  /* 0x0000000104048824 */ /* 0x000fe200078e0a03 */
[----:B------:R-:W-:Y:S01]  /*1e30*/  ISETP.GT.AND P0, PT, R94, 0x1f, PT ;  /* 0x0000001f5e00780c */ /* 0x000fe20003f04270 */
[--C-:B------:R-:W-:Y:S01]  /*1e40*/  @!P5 IMAD.IADD R67, R67, 0x1, -R2.reuse ;  /* 0x000000014343d824 */ /* 0x100fe200078e0a02 */
[----:B------:R-:W-:Y:S01]  /*1e50*/  ISETP.GE.AND P5, PT, R40, RZ, PT ;  /* 0x000000ff2800720c */ /* 0x000fe20003fa6270 */
[--C-:B------:R-:W-:Y:S01]  /*1e60*/  @!P3 IMAD.IADD R61, R61, 0x1, -R2.reuse ;  /* 0x000000013d3db824 */ /* 0x100fe200078e0a02 */
[----:B------:R-:W-:Y:S01]  /*1e70*/  SEL R22, RZ, 0x4, !P0 ;  /* 0x00000004ff167807 */ /* 0x000fe20004000000 */
[--C-:B------:R-:W-:Y:S01]  /*1e80*/  @!P2 IMAD.IADD R65, R65, 0x1, -R2.reuse ;  /* 0x000000014141a824 */ /* 0x100fe200078e0a02 */
[----:B------:R-:W-:Y:S01]  /*1e90*/  ISETP.NE.AND P0, PT, R124, RZ, PT ;  /* 0x000000ff7c00720c */ /* 0x000fe20003f05270 */
[----:B------:R-:W-:Y:S01]  /*1ea0*/  @!P6 IMAD.IADD R9, R9, 0x1, -R2 ;  /* 0x000000010909e824 */ /* 0x000fe200078e0a02 */
[----:B------:R-:W-:Y:S01]  /*1eb0*/  ISETP.GE.AND P3, PT, R24, RZ, PT ;  /* 0x000000ff1800720c */ /* 0x000fe20003f66270 */
[----:B------:R-:W-:Y:S01]  /*1ec0*/  @!P4 IMAD.MOV R59, RZ, RZ, -R59 ;  /* 0x000000ffff3bc224 */ /* 0x000fe200078e0a3b */
[----:B------:R-:W-:Y:S01]  /*1ed0*/  ISETP.GE.AND P2, PT, R38, RZ, PT ;  /* 0x000000ff2600720c */ /* 0x000fe20003f46270 */
[----:B------:R-:W-:Y:S01]  /*1ee0*/  @!P1 IMAD.MOV R4, RZ, RZ, -R4 ;  /* 0x000000ffff049224 */ /* 0x000fe200078e0a04 */
[----:B------:R-:W-:Y:S01]  /*1ef0*/  ISETP.GE.AND P6, PT, R20, RZ, PT ;  /* 0x000000ff1400720c */ /* 0x000fe20003fc6270 */
[----:B------:R-:W-:Y:S01]  /*1f00*/  IMAD.SHL.U32 R12, R0, 0x10, RZ ;  /* 0x00000010000c7824 */ /* 0x000fe200078e00ff */
[----:B------:R-:W-:Y:S01]  /*1f10*/  ISETP.GE.AND P4, PT, R97, R102, PT ;  /* 0x000000666100720c */ /* 0x000fe20003f86270 */
[----:B------:R-:W-:Y:S01]  /*1f20*/  @!P5 IMAD.MOV R67, RZ, RZ, -R67 ;  /* 0x000000ffff43d224 */ /* 0x000fe200078e0a43 */
[----:B------:R-:W-:Y:S01]  /*1f30*/  LOP3.LUT R2, RZ, R125, RZ, 0x33, !PT ;  /* 0x0000007dff027212 */ /* 0x000fe200078e33ff */
[----:B-----5:R-:W-:Y:S01]  /*1f40*/  IMAD R20, R14, R111, RZ ;  /* 0x0000006f0e147224 */ /* 0x020fe200078e02ff */
[----:B------:R-:W-:-:S02]  /*1f50*/  SEL R3, R22, RZ, !P4 ;  /* 0x000000ff16037207 */ /* 0x000fc40006000000 */
[----:B------:R-:W-:Y:S01]  /*1f60*/  @!P0 LOP3.LUT R4, RZ, R124, RZ, 0x33, !PT ;  /* 0x0000007cff048212 */ /* 0x000fe200078e33ff */
[----:B------:R-:W-:Y:S01]  /*1f70*/  @!P3 IMAD.MOV R61, RZ, RZ, -R61 ;  /* 0x000000ffff3db224 */ /* 0x000fe200078e0a3d */
[----:B------:R-:W-:Y:S01]  /*1f80*/  ISETP.NE.AND P3, PT, R125, RZ, PT ;  /* 0x000000ff7d00720c */ /* 0x000fe20003f65270 */
[----:B------:R-:W-:Y:S01]  /*1f90*/  @!P2 IMAD.MOV R65, RZ, RZ, -R65 ;  /* 0x000000ffff41a224 */ /* 0x000fe200078e0a41 */
[----:B------:R-:W-:Y:S01]  /*1fa0*/  ISETP.GE.AND P1, PT, R93, R102, PT ;  /* 0x000000665d00720c */ /* 0x000fe20003f26270 */
[----:B------:R-:W-:Y:S01]  /*1fb0*/  @!P6 IMAD.MOV R9, RZ, RZ, -R9 ;  /* 0x000000ffff09e224 */ /* 0x000fe200078e0a09 */
[----:B------:R-:W-:Y:S01]  /*1fc0*/  SEL R30, R2, R7, !P3 ;  /* 0x00000007021e7207 */ /* 0x000fe20005800000 */
[----:B------:R-:W-:Y:S01]  /*1fd0*/  IMAD R103, R4, R103, RZ ;  /* 0x0000006704677224 */ /* 0x000fe200078e02ff */
[C---:B------:R-:W-:Y:S02]  /*1fe0*/  SEL R34, R2.reuse, R11, !P3 ;  /* 0x0000000b02227207 */ /* 0x040fe40005800000 */
[C---:B------:R-:W-:Y:S01]  /*1ff0*/  SEL R36, R2.reuse, R13, !P3 ;  /* 0x0000000d02247207 */ /* 0x040fe20005800000 */
[----:B------:R-:W-:Y:S01]  /*2000*/  IMAD.SHL.U32 R100, R103, 0x4, RZ ;  /* 0x0000000467647824 */ /* 0x000fe200078e00ff */
[----:B------:R-:W-:-:S02]  /*2010*/  SEL R38, R2, R15, !P3 ;  /* 0x0000000f02267207 */ /* 0x000fc40005800000 */
[C---:B------:R-:W-:Y:S02]  /*2020*/  SEL R40, R2.reuse, R17, !P3 ;  /* 0x0000001102287207 */ /* 0x040fe40005800000 */
[C---:B------:R-:W-:Y:S02]  /*2030*/  SEL R42, R2.reuse, R19, !P3 ;  /* 0x00000013022a7207 */ /* 0x040fe40005800000 */
[C---:B------:R-:W-:Y:S02]  /*2040*/  SEL R44, R2.reuse, R21, !P3 ;  /* 0x00000015022c7207 */ /* 0x040fe40005800000 */
[C---:B------:R-:W-:Y:S02]  /*2050*/  SEL R46, R2.reuse, R23, !P3 ;  /* 0x00000017022e7207 */ /* 0x040fe40005800000 */
[C---:B------:R-:W-:Y:S02]  /*2060*/  SEL R48, R2.reuse, R25, !P3 ;  /* 0x0000001902307207 */ /* 0x040fe40005800000 */
        /* <DEDUP_REMOVED lines=22> */
[----:B------:R-:W-:Y:S02]  /*21d0*/  SEL R69, R2, R69, !P3 ;  /* 0x0000004502457207 */ /* 0x000fe40005800000 */
[----:B------:R-:W-:Y:S02]  /*21e0*/  ISETP.NE.U32.AND P6, PT, R3, RZ, PT ;  /* 0x000000ff0300720c */ /* 0x000fe40003fc5070 */
[----:B------:R-:W-:-:S02]  /*21f0*/  ISETP.GE.AND P3, PT, R14, R102, PT ;  /* 0x000000660e00720c */ /* 0x000fc40003f66270 */
[-C--:B------:R-:W-:Y:S02]  /*2200*/  ISETP.GE.AND P2, PT, R91, R102.reuse, PT ;  /* 0x000000665b00720c */ /* 0x080fe40003f46270 */
[C---:B------:R-:W-:Y:S02]  /*2210*/  SEL R3, R22.reuse, RZ, !P1 ;  /* 0x000000ff16037207 */ /* 0x040fe40004800000 */
[----:B------:R-:W-:Y:S02]  /*2220*/  ISETP.GE.AND P0, PT, R95, R102, PT ;  /* 0x000000665f00720c */ /* 0x000fe40003f06270 */
[C---:B------:R-:W-:Y:S02]  /*2230*/  SEL R5, R22.reuse, RZ, !P3 ;  /* 0x000000ff16057207 */ /* 0x040fe40005800000 */
[----:B------:R-:W-:Y:S02]  /*2240*/  SEL R4, R22, RZ, !P2 ;  /* 0x000000ff16047207 */ /* 0x000fe40005000000 */
[----:B------:R-:W-:Y:S01]  /*2250*/  ISETP.NE.U32.AND P2, PT, R3, RZ, PT ;  /* 0x000000ff0300720c */ /* 0x000fe20003f45070 */
[----:B------:R-:W-:Y:S01]  /*2260*/  IMAD R3, R97, R110, RZ ;  /* 0x0000006e61037224 */ /* 0x000fe200078e02ff */
[----:B------:R-:W-:-:S02]  /*2270*/  IADD3 R32, P3, R100, UR6, RZ ;  /* 0x0000000664207c10 */ /* 0x000fc4000ff7e0ff */
[----:B------:R-:W-:Y:S02]  /*2280*/  SEL R2, R22, RZ, !P0 ;  /* 0x000000ff16027207 */ /* 0x000fe40004000000 */
[----:B------:R-:W-:Y:S01]  /*2290*/  ISETP.NE.U32.AND P0, PT, R5, RZ, PT ;  /* 0x000000ff0500720c */ /* 0x000fe20003f05070 */
[----:B------:R-:W-:Y:S01]  /*22a0*/  IMAD R5, R110, 0x2, R3 ;  /* 0x000000026e057824 */ /* 0x000fe200078e0203 */
[----:B------:R-:W-:Y:S02]  /*22b0*/  LEA.HI.X.SX32 R68, R103, UR7, 0x2, P3 ;  /* 0x0000000767447c11 */ /* 0x000fe400098f16ff */
[----:B------:R-:W-:Y:S02]  /*22c0*/  LOP3.LUT R12, R12, 0x70, RZ, 0xc0, !PT ;  /* 0x000000700c0c7812 */ /* 0x000fe400078ec0ff */
[----:B------:R-:W-:Y:S02]  /*22d0*/  ISETP.GE.AND P3, PT, R89, R102, PT ;  /* 0x000000665900720c */ /* 0x000fe40003f66270 */
[----:B------:R-:W-:Y:S01]  /*22e0*/  LEA R140, P4, R3, R32, 0x2 ;  /* 0x00000020038c7211 */ /* 0x000fe200078810ff */
[----:B------:R-:W-:Y:S01]  /*22f0*/  IMAD.IADD R10, R12, 0x1, R71 ;  /* 0x000000010c0a7824 */ /* 0x000fe200078e0247 */
[----:B------:R-:W-:-:S02]  /*2300*/  SEL R0, R22, RZ, !P3 ;  /* 0x000000ff16007207 */ /* 0x000fc40005800000 */
[----:B------:R-:W-:Y:S02]  /*2310*/  LEA R142, P3, R5, R32, 0x2 ;  /* 0x00000020058e7211 */ /* 0x000fe400078610ff */
[-C--:B------:R-:W-:Y:S01]  /*2320*/  LEA.HI.X.SX32 R141, R3, R68.reuse, 0x2, P4 ;  /* 0x00000044038d7211 */ /* 0x080fe200020f16ff */
[----:B------:R-:W-:Y:S01]  /*2330*/  VIADD R3, R10, UR12 ;  /* 0x0000000c0a037c36 */ /* 0x000fe20008000000 */
[----:B------:R-:W-:Y:S02]  /*2340*/  ISETP.NE.U32.AND P5, PT, R2, RZ, PT ;  /* 0x000000ff0200720c */ /* 0x000fe40003fa5070 */
[----:B------:R-:W-:Y:S01]  /*2350*/  LEA.HI.X.SX32 R143, R5, R68, 0x2, P3 ;  /* 0x00000044058f7211 */ /* 0x000fe200018f16ff */
[----:B------:R-:W-:Y:S01]  /*2360*/  IMAD R5, R110, 0x2, R5 ;  /* 0x000000026e057824 */ /* 0x000fe200078e0205 */
[----:B------:R-:W-:Y:S01]  /*2370*/  @!PT LDS RZ, [RZ] ;  /* 0x00000000fffff984 */ /* 0x000fe20000000800 */
[----:B------:R-:W-:Y:S01]  /*2380*/  @!PT LDS RZ, [RZ] ;  /* 0x00000000fffff984 */ /* 0x000fe20000000800 */
[----:B------:R-:W-:Y:S01]  /*2390*/  @!PT LDS RZ, [RZ] ;  /* 0x00000000fffff984 */ /* 0x000fe20000000800 */
[----:B------:R-:W-:Y:S01]  /*23a0*/  LDGSTS.E [R3+0x8000], desc[UR14][R140.64], P6 ;  /* 0x080000008c037fae */ /* 0x000fe2000b12184e */
[C---:B------:R-:W-:Y:S02]  /*23b0*/  LOP3.LUT R23, R97.reuse, 0xa, RZ, 0xfc, !PT ;  /* 0x0000000a61177812 */ /* 0x040fe400078efcff */
[----:B------:R-:W-:-:S02]  /*23c0*/  LOP3.LUT R21, R97, 0xc, RZ, 0xfc, !PT ;  /* 0x0000000c61157812 */ /* 0x000fc400078efcff */
[----:B------:R-:W-:Y:S02]  /*23d0*/  LEA R144, P6, R5, R32, 0x2 ;  /* 0x0000002005907211 */ /* 0x000fe400078c10ff */
[----:B------:R-:W-:Y:S02]  /*23e0*/  ISETP.GE.AND P4, PT, R23, R102, PT ;  /* 0x000000661700720c */ /* 0x000fe40003f86270 */
[----:B------:R-:W-:Y:S01]  /*23f0*/  LEA.HI.X.SX32 R145, R5, R68, 0x2, P6 ;  /* 0x0000004405917211 */ /* 0x000fe200030f16ff */
[----:B------:R-:W-:Y:S01]  /*2400*/  IMAD R5, R110, 0x2, R5 ;  /* 0x000000026e057824 */ /* 0x000fe200078e0205 */
[----:B------:R-:W-:Y:S01]  /*2410*/  LOP3.LUT R19, R97, 0xe, RZ, 0xfc, !PT ;  /* 0x0000000e61137812 */ /* 0x000fe200078efcff */
[----:B------:R1:W-:Y:S01]  /*2420*/  LDGSTS.E [R3+0x8008], desc[UR14][R142.64], P5 ;  /* 0x080080008e037fae */ /* 0x0003e2000a92184e */
[----:B------:R-:W-:Y:S01]  /*2430*/  LOP3.LUT R8, R10, 0x10, RZ, 0x3c, !PT ;  /* 0x000000100a087812 */ /* 0x000fe200078e3cff */
[----:B------:R-:W-:Y:S01]  /*2440*/  IMAD R105, R110, 0x2, R5 ;  /* 0x000000026e697824 */ /* 0x000fe200078e0205 */
[----:B------:R-:W-:-:S02]  /*2450*/  ISETP.GE.AND P5, PT, R21, R102, PT ;  /* 0x000000661500720c */ /* 0x000fc40003fa6270 */
[----:B------:R-:W-:Y:S01]  /*2460*/  ISETP.NE.U32.AND P1, PT, R4, RZ, PT ;  /* 0x000000ff0400720c */ /* 0x000fe20003f25070 */
[----:B------:R-:W-:Y:S01]  /*2470*/  VIADD R7, R8, UR12 ;  /* 0x0000000c08077c36 */ /* 0x000fe20008000000 */
[----:B------:R-:W-:Y:S01]  /*2480*/  SEL R2, R22, RZ, !P4 ;  /* 0x000000ff16027207 */ /* 0x000fe20006000000 */
[----:B------:R-:W-:Y:S01]  /*2490*/  IMAD R107, R110, 0x2, R105 ;  /* 0x000000026e6b7824 */ /* 0x000fe200078e0269 */
[----:B------:R-:W-:Y:S02]  /*24a0*/  ISETP.GE.AND P6, PT, R19, R102, PT ;  /* 0x000000661300720c */ /* 0x000fe40003fc6270 */
[----:B------:R-:W-:Y:S01]  /*24b0*/  ISETP.NE.U32.AND P3, PT, R0, RZ, PT ;  /* 0x000000ff0000720c */ /* 0x000fe20003f65070 */
[----:B------:R-:W-:Y:S01]  /*24c0*/  LDGSTS.E [R7+0x8000], desc[UR14][R144.64], P2 ;  /* 0x0800000090077fae */ /* 0x000fe2000912184e */
[----:B------:R-:W-:Y:S01]  /*24d0*/  SEL R0, R22, RZ, !P5 ;  /* 0x000000ff16007207 */ /* 0x000fe20006800000 */
[----:B------:R-:W-:Y:S01]  /*24e0*/  IMAD R109, R110, 0x2, R107 ;  /* 0x000000026e6d7824 */ /* 0x000fe200078e026b */
[----:B------:R-:W-:-:S02]  /*24f0*/  ISETP.NE.U32.AND P4, PT, R2, RZ, PT ;  /* 0x000000ff0200720c */ /* 0x000fc40003f85070 */
[-C--:B------:R-:W-:Y:S01]  /*2500*/  LEA R146, P5, R5, R32.reuse, 0x2 ;  /* 0x0000002005927211 */ /* 0x080fe200078a10ff */
[----:B------:R-:W-:Y:S01]  /*2510*/  IMAD R113, R110, 0x2, R109 ;  /* 0x000000026e717824 */ /* 0x000fe200078e026d */
[----:B-1----:R-:W-:Y:S02]  /*2520*/  SEL R3, R22, RZ, !P6 ;  /* 0x000000ff16037207 */ /* 0x002fe40007000000 */
[----:B------:R-:W-:Y:S01]  /*2530*/  LOP3.LUT R6, R10, 0x20, RZ, 0x3c, !PT ;  /* 0x000000200a067812 */ /* 0x000fe200078e3cff */
[C---:B------:R-:W-:Y:S01]  /*2540*/  IMAD R115, R110.reuse, 0x2, R113 ;  /* 0x000000026e737824 */ /* 0x040fe200078e0271 */
[----:B------:R-:W-:Y:S02]  /*2550*/  LEA R2, P6, R105, R32, 0x2 ;  /* 0x0000002069027211 */ /* 0x000fe400078c10ff */
[----:B------:R-:W-:Y:S01]  /*2560*/  LOP3.LUT R15, R97, 0x12, RZ, 0xfc, !PT ;  /* 0x00000012610f7812 */ /* 0x000fe200078efcff */
[----:B------:R-:W-:Y:S01]  /*2570*/  IMAD R117, R110, 0x2, R115 ;  /* 0x000000026e757824 */ /* 0x000fe200078e0273 */
[-C--:B------:R-:W-:Y:S01]  /*2580*/  LEA.HI.X.SX32 R147, R5, R68.reuse, 0x2, P5 ;  /* 0x0000004405937211 */ /* 0x080fe200028f16ff */
[----:B------:R-:W-:Y:S01]  /*2590*/  VIADD R5, R6, UR12 ;  /* 0x0000000c06057c36 */ /* 0x000fe20008000000 */
[----:B------:R-:W-:Y:S01]  /*25a0*/  ISETP.NE.U32.AND P2, PT, R3, RZ, PT ;  /* 0x000000ff0300720c */ /* 0x000fe20003f45070 */
[C---:B------:R-:W-:Y:S01]  /*25b0*/  IMAD R119, R110.reuse, 0x2, R117 ;  /* 0x000000026e777824 */ /* 0x040fe200078e0275 */
[----:B------:R-:W-:Y:S01]  /*25c0*/  LEA.HI.X.SX32 R3, R105, R68, 0x2, P6 ;  /* 0x0000004469037211 */ /* 0x000fe200030f16ff */
[----:B------:R1:W-:Y:S01]  /*25d0*/  LDGSTS.E [R7+0x8008], desc[UR14][R146.64], P1 ;  /* 0x0800800092077fae */ /* 0x0003e2000892184e */
[----:B------:R-:W-:Y:S01]  /*25e0*/  ISETP.GE.AND P6, PT, R15, R102, PT ;  /* 0x000000660f00720c */ /* 0x000fe20003fc6270 */
[----:B------:R-:W-:Y:S01]  /*25f0*/  IMAD R121, R110, 0x2, R119 ;  /* 0x000000026e797824 */ /* 0x000fe200078e0277 */
[----:B------:R-:W-:Y:S01]  /*2600*/  ISETP.NE.U32.AND P5, PT, R0, RZ, PT ;  /* 0x000000ff0000720c */ /* 0x000fe20003fa5070 */
[----:B------:R2:W-:Y:S01]  /*2610*/  LDGSTS.E [R5+0x8000], desc[UR14][R2.64], P3 ;  /* 0x0800000002057fae */ /* 0x0005e2000992184e */
[----:B------:R-:W-:-:S02]  /*2620*/  LOP3.LUT R17, R97, 0x10, RZ, 0xfc, !PT ;  /* 0x0000001061117812 */ /* 0x000fc400078efcff */
[----:B------:R-:W-:Y:S02]  /*2630*/  LOP3.LUT R4, R10, 0x30, RZ, 0x3c, !PT ;  /* 0x000000300a047812 */ /* 0x000fe400078e3cff */
[----:B------:R-:W-:Y:S02]  /*2640*/  LEA R24, P1, R107, R32, 0x2 ;  /* 0x000000206b187211 */ /* 0x000fe400078210ff */
[----:B------:R-:W-:Y:S02]  /*2650*/  ISETP.GE.AND P3, PT, R17, R102, PT ;  /* 0x000000661100720c */ /* 0x000fe40003f66270 */
[----:B-1----:R-:W-:Y:S02]  /*2660*/  SEL R7, R22, RZ, !P6 ;  /* 0x000000ff16077207 */ /* 0x002fe40007000000 */
[----:B------:R-:W-:Y:S01]  /*2670*/  LEA R26, P6, R109, R32, 0x2 ;  /* 0x000000206d1a7211 */ /* 0x000fe200078c10ff */
[----:B--2---:R-:W-:Y:S01]  /*2680*/  VIADD R3, R4, UR12 ;  /* 0x0000000c04037c36 */ /* 0x004fe20008000000 */
[----:B------:R-:W-:-:S02]  /*2690*/  LEA.HI.X.SX32 R25, R107, R68, 0x2, P1 ;  /* 0x000000446b197211 */ /* 0x000fc400008f16ff */
[----:B------:R-:W-:Y:S02]  /*26a0*/  LOP3.LUT R11, R97, 0x16, RZ, 0xfc, !PT ;  /* 0x00000016610b7812 */ /* 0x000fe400078efcff */
[----:B------:R-:W-:Y:S01]  /*26b0*/  LEA.HI.X.SX32 R27, R109, R68, 0x2, P6 ;  /* 0x000000446d1b7211 */ /* 0x000fe200030f16ff */
[----:B------:R1:W-:Y:S01]  /*26c0*/  LDGSTS.E [R5+0x8008], desc[UR14][R24.64], P4 ;  /* 0x0800800018057fae */ /* 0x0003e2000a12184e */
[----:B------:R-:W-:Y:S02]  /*26d0*/  SEL R0, R22, RZ, !P3 ;  /* 0x000000ff16007207 */ /* 0x000fe40005800000 */
[----:B------:R-:W-:Y:S01]  /*26e0*/  LOP3.LUT R13, R97, 0x14, RZ, 0xfc, !PT ;  /* 0x00000014610d7812 */ /* 0x000fe200078efcff */
[----:B------:R2:W-:Y:S01]  /*26f0*/  LDGSTS.E [R3+0x8000], desc[UR14][R26.64], P5 ;  /* 0x080000001a037fae */ /* 0x0005e2000a92184e */
[----:B------:R-:W-:Y:S02]  /*2700*/  ISETP.GE.AND P6, PT, R11, R102, PT ;  /* 0x000000660b00720c */ /* 0x000fe40003fc6270 */
[----:B------:R-:W-:-:S02]  /*2710*/  ISETP.NE.U32.AND P3, PT, R0, RZ, PT ;  /* 0x000000ff0000720c */ /* 0x000fc40003f65070 */
[----:B------:R-:W-:Y:S02]  /*2720*/  ISETP.GE.AND P5, PT, R13, R102, PT ;  /* 0x000000660d00720c */ /* 0x000fe40003fa6270 */
[-C--:B------:R-:W-:Y:S02]  /*2730*/  LEA R28, P4, R113, R32.reuse, 0x2 ;  /* 0x00000020711c7211 */ /* 0x080fe400078810ff */
[----:B-1----:R-:W-:Y:S02]  /*2740*/  SEL R5, R22, RZ, !P6 ;  /* 0x000000ff16057207 */ /* 0x002fe40007000000 */
[----:B------:R-:W-:Y:S02]  /*2750*/  ISETP.NE.U32.AND P1, PT, R7, RZ, PT ;  /* 0x000000ff0700720c */ /* 0x000fe40003f25070 */
[----:B------:R-:W-:Y:S02]  /*2760*/  LOP3.LUT R2, R10, 0x40, RZ, 0x3c, !PT ;  /* 0x000000400a027812 */ /* 0x000fe400078e3cff */
[----:B------:R-:W-:-:S02]  /*2770*/  LEA R24, P6, R115, R32, 0x2 ;  /* 0x0000002073187211 */ /* 0x000fc400078c10ff */
[----:B------:R-:W-:Y:S01]  /*2780*/  LOP3.LUT R7, R97, 0x1a, RZ, 0xfc, !PT ;  /* 0x0000001a61077812 */ /* 0x000fe200078efcff */
[----:B------:R-:W-:Y:S01]  /*2790*/  VIADD R33, R2, UR12 ;  /* 0x0000000c02217c36 */ /* 0x000fe20008000000 */
[----:B------:R-:W-:Y:S02]  /*27a0*/  SEL R0, R22, RZ, !P5 ;  /* 0x000000ff16007207 */ /* 0x000fe40006800000 */
[-C--:B------:R-:W-:Y:S02]  /*27b0*/  LEA.HI.X.SX32 R29, R113, R68.reuse, 0x2, P4 ;  /* 0x00000044711d7211 */ /* 0x080fe400020f16ff */
[----:B------:R-:W-:Y:S02]  /*27c0*/  LEA.HI.X.SX32 R25, R115, R68, 0x2, P6 ;  /* 0x0000004473197211 */ /* 0x000fe400030f16ff */
[----:B------:R-:W-:Y:S01]  /*27d0*/  ISETP.GE.AND P6, PT, R7, R102, PT ;  /* 0x000000660700720c */ /* 0x000fe20003fc6270 */
[----:B------:R1:W-:Y:S01]  /*27e0*/  LDGSTS.E [R3+0x8008], desc[UR14][R28.64], P2 ;  /* 0x080080001c037fae */ /* 0x0003e2000912184e */
[----:B------:R-:W-:-:S02]  /*27f0*/  ISETP.NE.U32.AND P5, PT, R0, RZ, PT ;  /* 0x000000ff0000720c */ /* 0x000fc40003fa5070 */
[----:B------:R-:W-:Y:S01]  /*2800*/  LOP3.LUT R9, R97, 0x18, RZ, 0xfc, !PT ;  /* 0x0000001861097812 */ /* 0x000fe200078efcff */
[----:B------:R3:W-:Y:S01]  /*2810*/  LDGSTS.E [R33+0x8000], desc[UR14][R24.64], P3 ;  /* 0x0800000018217fae */ /* 0x0007e2000992184e */
[----:B------:R-:W-:Y:S02]  /*2820*/  LOP3.LUT R0, R10, 0x50, RZ, 0x3c, !PT ;  /* 0x000000500a007812 */ /* 0x000fe400078e3cff */
[----:B--2---:R-:W-:Y:S02]  /*2830*/  LEA R26, P2, R117, R32, 0x2 ;  /* 0x00000020751a7211 */ /* 0x004fe400078410ff */
[----:B------:R-:W-:Y:S01]  /*2840*/  ISETP.GE.AND P3, PT, R9, R102, PT ;  /* 0x000000660900720c */ /* 0x000fe20003f66270 */
[----:B------:R-:W-:Y:S01]  /*2850*/  VIADD R65, R0, UR12 ;  /* 0x0000000c00417c36 */ /* 0x000fe20008000000 */
[----:B------:R-:W-:Y:S02]  /*2860*/  LEA.HI.X.SX32 R27, R117, R68, 0x2, P2 ;  /* 0x00000044751b7211 */ /* 0x000fe400010f16ff */
[----:B-1----:R-:W-:-:S02]  /*2870*/  SEL R3, R22, RZ, !P6 ;  /* 0x000000ff16037207 */ /* 0x002fc40007000000 */
[----:B------:R-:W-:Y:S01]  /*2880*/  LEA R28, P6, R119, R32, 0x2 ;  /* 0x00000020771c7211 */ /* 0x000fe200078c10ff */
[C---:B---3--:R-:W-:Y:S01]  /*2890*/  IMAD R25, R110.reuse, 0x2, R121 ;  /* 0x000000026e197824 */ /* 0x048fe200078e0279 */
[----:B------:R-:W-:Y:S01]  /*28a0*/  ISETP.NE.U32.AND P4, PT, R5, RZ, PT ;  /* 0x000000ff0500720c */ /* 0x000fe20003f85070 */
[----:B------:R1:W-:Y:S01]  /*28b0*/  LDGSTS.E [R33+0x8008], desc[UR14][R26.64], P1 ;  /* 0x080080001a217fae */ /* 0x0003e2000892184e */
[----:B------:R-:W-:Y:S01]  /*28c0*/  LEA.HI.X.SX32 R29, R119, R68, 0x2, P6 ;  /* 0x00000044771d7211 */ /* 0x000fe200030f16ff */
[----:B------:R-:W-:Y:S01]  /*28d0*/  IMAD R31, R110, 0x2, R25 ;  /* 0x000000026e1f7824 */ /* 0x000fe200078e0219 */
[----:B------:R-:W-:Y:S02]  /*28e0*/  SEL R5, R22, RZ, !P3 ;  /* 0x000000ff16057207 */ /* 0x000fe40005800000 */
[----:B------:R-:W-:Y:S01]  /*28f0*/  ISETP.NE.U32.AND P2, PT, R3, RZ, PT ;  /* 0x000000ff0300720c */ /* 0x000fe20003f45070 */
[----:B------:R2:W-:Y:S01]  /*2900*/  LDGSTS.E [R65+0x8000], desc[UR14][R28.64], P5 ;  /* 0x080000001c417fae */ /* 0x0005e2000a92184e */
[----:B------:R-:W-:-:S02]  /*2910*/  LOP3.LUT R3, R97, 0x1e, RZ, 0xfc, !PT ;  /* 0x0000001e61037812 */ /* 0x000fc400078efcff */
[----:B------:R-:W-:Y:S02]  /*2920*/  ISETP.NE.U32.AND P3, PT, R5, RZ, PT ;  /* 0x000000ff0500720c */ /* 0x000fe40003f65070 */
[----:B------:R-:W-:Y:S01]  /*2930*/  LEA R134, P1, R20, UR4, 0x2 ;  /* 0x0000000414867c11 */ /* 0x000fe2000f8210ff */
[----:B-1----:R-:W-:Y:S01]  /*2940*/  IMAD R33, R110, 0x2, R31 ;  /* 0x000000026e217824 */ /* 0x002fe200078e021f */
[----:B------:R-:W-:Y:S01]  /*2950*/  LOP3.LUT R5, R97, 0x1c, RZ, 0xfc, !PT ;  /* 0x0000001c61057812 */ /* 0x000fe200078efcff */
[----:B------:R-:W-:Y:S01]  /*2960*/  ULDC UR4, c[0x0][0x240] ;  /* 0x0000900000047ab9 */ /* 0x000fe20000000800 */
[-C--:B------:R-:W-:Y:S01]  /*2970*/  ISETP.GE.AND P5, PT, R3, R102.reuse, PT ;  /* 0x000000660300720c */ /* 0x080fe20003fa6270 */
[----:B------:R-:W-:Y:S01]  /*2980*/  IMAD R34, R34, UR4, RZ ;  /* 0x0000000422227c24 */ /* 0x000fe2000f8e02ff */
[----:B------:R-:W-:Y:S01]  /*2990*/  LEA.HI.X.SX32 R66, R20, UR5, 0x2, P1 ;  /* 0x0000000514427c11 */ /* 0x000fe200088f16ff */
[----:B------:R-:W-:Y:S01]  /*29a0*/  IMAD R20, R110, 0x2, R33 ;  /* 0x000000026e147824 */ /* 0x000fe200078e0221 */
[----:B------:R-:W-:Y:S01]  /*29b0*/  ISETP.GE.AND P1, PT, R5, R102, PT ;  /* 0x000000660500720c */ /* 0x000fe20003f26270 */
[----:B------:R-:W-:Y:S01]  /*29c0*/  IMAD R37, R40, UR4, RZ ;  /* 0x0000000428257c24 */ /* 0x000fe2000f8e02ff */
[----:B------:R-:W-:Y:S01]  /*29d0*/  SEL R64, R22, RZ, !P5 ;  /* 0x000000ff16407207 */ /* 0x000fe20006800000 */
[----:B------:R-:W-:Y:S01]  /*29e0*/  IMAD R35, R36, UR4, RZ ;  /* 0x0000000424237c24 */ /* 0x000fe2000f8e02ff */
[C---:B------:R-:W-:Y:S01]  /*29f0*/  LEA R26, P5, R31.reuse, R32, 0x2 ;  /* 0x000000201f1a7211 */ /* 0x040fe200078a10ff */
[----:B------:R-:W-:Y:S01]  /*2a00*/  IMAD R36, R38, UR4, RZ ;  /* 0x0000000426247c24 */ /* 0x000fe2000f8e02ff */
[----:B------:R-:W-:Y:S01]  /*2a10*/  SEL R71, R22, RZ, !P1 ;  /* 0x000000ff16477207 */ /* 0x000fe20004800000 */
[----:B------:R-:W-:Y:S01]  /*2a20*/  IMAD R22, R30, UR4, RZ ;  /* 0x000000041e167c24 */ /* 0x000fe2000f8e02ff */
[----:B------:R-:W-:Y:S01]  /*2a30*/  LEA.HI.X.SX32 R27, R31, R68, 0x2, P5 ;  /* 0x000000441f1b7211 */ /* 0x000fe200028f16ff */
[----:B------:R-:W-:Y:S01]  /*2a40*/  IMAD R40, R46, UR4, RZ ;  /* 0x000000042e287c24 */ /* 0x000fe2000f8e02ff */
[-C--:B------:R-:W-:Y:S01]  /*2a50*/  LEA R30, P5, R20, R32.reuse, 0x2 ;  /* 0x00000020141e7211 */ /* 0x080fe200078a10ff */
[----:B------:R-:W-:Y:S01]  /*2a60*/  IMAD R39, R44, UR4, RZ ;  /* 0x000000042c277c24 */ /* 0x000fe2000f8e02ff */
[----:B--2---:R-:W-:Y:S01]  /*2a70*/  LEA R28, P6, R33, R32, 0x2 ;  /* 0x00000020211c7211 */ /* 0x004fe200078c10ff */
[----:B------:R-:W-:Y:S01]  /*2a80*/  IMAD R43, R52, UR4, RZ ;  /* 0x00000004342b7c24 */ /* 0x000fe2000f8e02ff */
[----:B------:R-:W-:Y:S01]  /*2a90*/  LEA.HI.X.SX32 R31, R20, R68, 0x2, P5 ;  /* 0x00000044141f7211 */ /* 0x000fe200028f16ff */
[----:B------:R-:W-:Y:S01]  /*2aa0*/  IMAD R38, R42, UR4, RZ ;  /* 0x000000042a267c24 */ /* 0x000fe2000f8e02ff */
[----:B------:R-:W-:Y:S01]  /*2ab0*/  LEA R196, P5, R34, R134, 0x2 ;  /* 0x0000008622c47211 */ /* 0x000fe200078a10ff */
[----:B------:R-:W-:Y:S01]  /*2ac0*/  IMAD R42, R50, UR4, RZ ;  /* 0x00000004322a7c24 */ /* 0x000fe2000f8e02ff */
[----:B------:R-:W-:Y:S01]  /*2ad0*/  LEA R24, P1, R25, R32, 0x2 ;  /* 0x0000002019187211 */ /* 0x000fe200078210ff */
[----:B------:R-:W-:Y:S01]  /*2ae0*/  IMAD R46, R58, UR4, RZ ;  /* 0x000000043a2e7c24 */ /* 0x000fe2000f8e02ff */
[----:B------:R-:W-:Y:S01]  /*2af0*/  LEA.HI.X.SX32 R29, R33, R68, 0x2, P6 ;  /* 0x00000044211d7211 */ /* 0x000fe200030f16ff */
        /* <DEDUP_REMOVED lines=38> */
[----:B------:R1:W-:Y:S01]  /*2d60*/  LDGSTS.E [R65+0x8008], desc[UR14][R32.64], P4 ;  /* 0x0800800020417fae */ /* 0x0003e2000a12184e */
[----:B------:R-:W-:Y:S01]  /*2d70*/  LEA.HI.X.SX32 R25, R25, R68, 0x2, P1 ;  /* 0x0000004419197211 */ /* 0x000fe200008f16ff */
[----:B------:R-:W-:Y:S01]  /*2d80*/  VIADD R39, R16, UR12 ;  /* 0x0000000c10277c36 */ /* 0x000fe20008000000 */
[----:B------:R-:W-:Y:S01]  /*2d90*/  LEA.HI.X.SX32 R169, R45, R66, 0x2, P6 ;  /* 0x000000422da97211 */ /* 0x000fe200030f16ff */
[----:B------:R-:W-:Y:S01]  /*2da0*/  IMAD R62, R67, UR4, RZ ;  /* 0x00000004433e7c24 */ /* 0x000fe2000f8e02ff */
[-C--:B------:R-:W-:Y:S01]  /*2db0*/  LEA R126, P1, R22, R134.reuse, 0x2 ;  /* 0x00000086167e7211 */ /* 0x080fe200078210ff */
[----:B------:R-:W-:Y:S01]  /*2dc0*/  IMAD R69, R69, UR4, RZ ;  /* 0x0000000445457c24 */ /* 0x000fe2000f8e02ff */
[----:B------:R-:W-:-:S02]  /*2dd0*/  LEA R174, P6, R48, R134, 0x2 ;  /* 0x0000008630ae7211 */ /* 0x000fc400078c10ff */
[----:B------:R-:W-:Y:S02]  /*2de0*/  CS2R R42, SRZ ;  /* 0x00000000002a7805 */ /* 0x000fe4000001ff00 */
[----:B------:R-:W-:Y:S02]  /*2df0*/  LEA.HI.X.SX32 R177, R49, R66, 0x2, P5 ;  /* 0x0000004231b17211 */ /* 0x000fe400028f16ff */
[----:B------:R-:W-:Y:S02]  /*2e00*/  CS2R R72, SRZ ;  /* 0x0000000000487805 */ /* 0x000fe4000001ff00 */
[----:B------:R-:W-:Y:S02]  /*2e10*/  LEA R182, P5, R52, R134, 0x2 ;  /* 0x0000008634b67211 */ /* 0x000fe400078a10ff */
[----:B-1----:R-:W-:Y:S02]  /*2e20*/  CS2R R32, SRZ ;  /* 0x0000000000207805 */ /* 0x002fe4000001ff00 */
[----:B------:R-:W-:-:S02]  /*2e30*/  LEA.HI.X.SX32 R127, R22, R66, 0x2, P1 ;  /* 0x00000042167f7211 */ /* 0x000fc400008f16ff */
[----:B------:R-:W-:Y:S02]  /*2e40*/  CS2R R74, SRZ ;  /* 0x00000000004a7805 */ /* 0x000fe4000001ff00 */
[----:B------:R-:W-:Y:S02]  /*2e50*/  LEA.HI.X.SX32 R175, R48, R66, 0x2, P6 ;  /* 0x0000004230af7211 */ /* 0x000fe400030f16ff */
[----:B------:R-:W-:Y:S02]  /*2e60*/  CS2R R48, SRZ ;  /* 0x0000000000307805 */ /* 0x000fe4000001ff00 */
[-C--:B------:R-:W-:Y:S02]  /*2e70*/  LEA R148, P1, R35, R134.reuse, 0x2 ;  /* 0x0000008623947211 */ /* 0x080fe400078210ff */
[----:B------:R-:W-:Y:S02]  /*2e80*/  CS2R R76, SRZ ;  /* 0x00000000004c7805 */ /* 0x000fe4000001ff00 */
[----:B------:R-:W-:-:S02]  /*2e90*/  LEA R180, P6, R51, R134, 0x2 ;  /* 0x0000008633b47211 */ /* 0x000fc400078c10ff */
[----:B------:R-:W-:Y:S02]  /*2ea0*/  CS2R R78, SRZ ;  /* 0x00000000004e7805 */ /* 0x000fe4000001ff00 */
[----:B------:R-:W-:Y:S02]  /*2eb0*/  LEA.HI.X.SX32 R183, R52, R66, 0x2, P5 ;  /* 0x0000004234b77211 */ /* 0x000fe400028f16ff */
[----:B------:R-:W-:Y:S02]  /*2ec0*/  CS2R R80, SRZ ;  /* 0x0000000000507805 */ /* 0x000fe4000001ff00 */
[----:B------:R-:W-:Y:S02]  /*2ed0*/  LEA R188, P5, R55, R134, 0x2 ;  /* 0x0000008637bc7211 */ /* 0x000fe400078a10ff */
[-C--:B------:R-:W-:Y:S02]  /*2ee0*/  LEA.HI.X.SX32 R149, R35, R66.reuse, 0x2, P1 ;  /* 0x0000004223957211 */ /* 0x080fe400008f16ff */
[----:B------:R-:W-:-:S02]  /*2ef0*/  LEA.HI.X.SX32 R181, R51, R66, 0x2, P6 ;  /* 0x0000004233b57211 */ /* 0x000fc400030f16ff */
[-C--:B------:R-:W-:Y:S02]  /*2f00*/  LEA R154, P1, R38, R134.reuse, 0x2 ;  /* 0x00000086269a7211 */ /* 0x080fe400078210ff */
[----:B------:R-:W-:Y:S02]  /*2f10*/  LEA R186, P6, R54, R134, 0x2 ;  /* 0x0000008636ba7211 */ /* 0x000fe400078c10ff */
[----:B------:R-:W-:Y:S02]  /*2f20*/  LEA.HI.X.SX32 R189, R55, R66, 0x2, P5 ;  /* 0x0000004237bd7211 */ /* 0x000fe400028f16ff */
[----:B------:R-:W-:Y:S02]  /*2f30*/  LEA R128, P5, R58, R134, 0x2 ;  /* 0x000000863a807211 */ /* 0x000fe400078a10ff */
[-C--:B------:R-:W-:Y:S02]  /*2f40*/  LEA.HI.X.SX32 R155, R38, R66.reuse, 0x2, P1 ;  /* 0x00000042269b7211 */ /* 0x080fe400008f16ff */
[----:B------:R-:W-:-:S02]  /*2f50*/  LEA.HI.X.SX32 R187, R54, R66, 0x2, P6 ;  /* 0x0000004236bb7211 */ /* 0x000fc400030f16ff */
[----:B------:R-:W-:Y:S02]  /*2f60*/  CS2R R54, SRZ ;  /* 0x0000000000367805 */ /* 0x000fe4000001ff00 */
[-C--:B------:R-:W-:Y:S02]  /*2f70*/  LEA R160, P1, R41, R134.reuse, 0x2 ;  /* 0x0000008629a07211 */ /* 0x080fe400078210ff */
[----:B------:R-:W-:Y:S02]  /*2f80*/  LEA R192, P6, R57, R134, 0x2 ;  /* 0x0000008639c07211 */ /* 0x000fe400078c10ff */
[----:B------:R-:W-:Y:S02]  /*2f90*/  LEA.HI.X.SX32 R129, R58, R66, 0x2, P5 ;  /* 0x000000423a817211 */ /* 0x000fe400028f16ff */
[----:B------:R-:W-:Y:S02]  /*2fa0*/  LEA R194, P5, R61, R134, 0x2 ;  /* 0x000000863dc27211 */ /* 0x000fe400078a10ff */
[----:B------:R-:W-:-:S02]  /*2fb0*/  LEA.HI.X.SX32 R161, R41, R66, 0x2, P1 ;  /* 0x0000004229a17211 */ /* 0x000fc400008f16ff */
[----:B------:R-:W-:Y:S02]  /*2fc0*/  CS2R R40, SRZ ;  /* 0x0000000000287805 */ /* 0x000fe4000001ff00 */
[----:B------:R-:W-:Y:S02]  /*2fd0*/  LEA.HI.X.SX32 R193, R57, R66, 0x2, P6 ;  /* 0x0000004239c17211 */ /* 0x000fe400030f16ff */
[-C--:B------:R-:W-:Y:S02]  /*2fe0*/  LEA R166, P1, R44, R134.reuse, 0x2 ;  /* 0x000000862ca67211 */ /* 0x080fe400078210ff */
[----:B------:R-:W-:Y:S02]  /*2ff0*/  LEA R198, P6, R60, R134, 0x2 ;  /* 0x000000863cc67211 */ /* 0x000fe400078c10ff */
[----:B------:R-:W-:Y:S02]  /*3000*/  LEA.HI.X.SX32 R195, R61, R66, 0x2, P5 ;  /* 0x000000423dc37211 */ /* 0x000fe400028f16ff */
[----:B------:R-:W-:-:S02]  /*3010*/  LEA R136, P5, R63, R134, 0x2 ;  /* 0x000000863f887211 */ /* 0x000fc400078a10ff */
[-C--:B------:R-:W-:Y:S02]  /*3020*/  LEA.HI.X.SX32 R167, R44, R66.reuse, 0x2, P1 ;  /* 0x000000422ca77211 */ /* 0x080fe400008f16ff */
[----:B------:R-:W-:Y:S02]  /*3030*/  CS2R R44, SRZ ;  /* 0x00000000002c7805 */ /* 0x000fe4000001ff00 */
[----:B------:R-:W-:Y:S02]  /*3040*/  LEA.HI.X.SX32 R199, R60, R66, 0x2, P6 ;  /* 0x000000423cc77211 */ /* 0x000fe400030f16ff */
[----:B------:R-:W-:Y:S02]  /*3050*/  CS2R R60, SRZ ;  /* 0x00000000003c7805 */ /* 0x000fe4000001ff00 */
[----:B------:R-:W-:Y:S02]  /*3060*/  LEA R172, P1, R47, R134, 0x2 ;  /* 0x000000862fac7211 */ /* 0x000fe400078210ff */
[----:B------:R-:W-:-:S02]  /*3070*/  ISETP.NE.U32.AND P6, PT, R71, RZ, PT ;  /* 0x000000ff4700720c */ /* 0x000fc40003fc5070 */
[----:B------:R-:W-:Y:S02]  /*3080*/  CS2R R70, SRZ ;  /* 0x0000000000467805 */ /* 0x000fe4000001ff00 */
[-C--:B------:R-:W-:Y:S02]  /*3090*/  LEA.HI.X.SX32 R137, R63, R66.reuse, 0x2, P5 ;  /* 0x000000423f897211 */ /* 0x080fe400028f16ff */
[----:B------:R-:W-:Y:S02]  /*30a0*/  LOP3.LUT R20, R10, 0x60, RZ, 0x3c, !PT ;  /* 0x000000600a147812 */ /* 0x000fe400078e3cff */
[----:B------:R-:W-:Y:S02]  /*30b0*/  ISETP.NE.U32.AND P5, PT, R64, RZ, PT ;  /* 0x000000ff4000720c */ /* 0x000fe40003fa5070 */
[----:B------:R-:W-:Y:S02]  /*30c0*/  CS2R R64, SRZ ;  /* 0x0000000000407805 */ /* 0x000fe4000001ff00 */
[----:B------:R-:W-:Y:S01]  /*30d0*/  LOP3.LUT R22, R10, 0x70, RZ, 0x3c, !PT ;  /* 0x000000700a167812 */ /* 0x000fe200078e3cff */
[----:B------:R-:W-:Y:S01]  /*30e0*/  VIADD R35, R20, UR12 ;  /* 0x0000000c14237c36 */ /* 0x000fe20008000000 */
[----:B------:R-:W-:-:S02]  /*30f0*/  LEA.HI.X.SX32 R173, R47, R66, 0x2, P1 ;  /* 0x000000422fad7211 */ /* 0x000fc400008f16ff */
[----:B------:R-:W-:Y:S02]  /*3100*/  CS2R R46, SRZ ;  /* 0x00000000002e7805 */ /* 0x000fe4000001ff00 */
[----:B------:R-:W-:Y:S01]  /*3110*/  LEA R178, P1, R50, R134, 0x2 ;  /* 0x0000008632b27211 */ /* 0x000fe200078210ff */
[----:B------:R-:W-:Y:S01]  /*3120*/  VIADD R37, R22, UR12 ;  /* 0x0000000c16257c36 */ /* 0x000fe20008000000 */
[----:B------:R1:W-:Y:S02]  /*3130*/  LDGSTS.E [R35+0x8000], desc[UR14][R24.64], P3 ;  /* 0x0800000018237fae */ /* 0x0003e4000992184e */
[----:B------:R-:W-:Y:S02]  /*3140*/  LEA.HI.X.SX32 R179, R50, R66, 0x2, P1 ;  /* 0x0000004232b37211 */ /* 0x000fe400008f16ff */
[----:B------:R-:W-:Y:S02]  /*3150*/  CS2R R50, SRZ ;  /* 0x0000000000327805 */ /* 0x000fe4000001ff00 */
[C---:B------:R-:W-:Y:S01]  /*3160*/  LEA R184, P1, R53.reuse, R134, 0x2 ;  /* 0x0000008635b87211 */ /* 0x040fe200078210ff */
[----:B------:R2:W-:Y:S03]  /*3170*/  LDGSTS.E [R35+0x8008], desc[UR14][R26.64], P2 ;  /* 0x080080001a237fae */ /* 0x0005e6000912184e */
[----:B------:R-:W-:Y:S01]  /*3180*/  LEA.HI.X.SX32 R185, R53, R66, 0x2, P1 ;  /* 0x0000004235b97211 */ /* 0x000fe200008f16ff */
[----:B------:R3:W-:Y:S01]  /*3190*/  LDGSTS.E [R37+0x8000], desc[UR14][R28.64], P6 ;  /* 0x080000001c257fae */ /* 0x0007e2000b12184e */
[----:B------:R-:W-:-:S02]  /*31a0*/  LEA R190, P1, R56, R134, 0x2 ;  /* 0x0000008638be7211 */ /* 0x000fc400078210ff */
[----:B------:R-:W-:Y:S02]  /*31b0*/  CS2R R52, SRZ ;  /* 0x0000000000347805 */ /* 0x000fe4000001ff00 */
[----:B-1----:R-:W-:Y:S01]  /*31c0*/  CS2R R24, SRZ ;  /* 0x0000000000187805 */ /* 0x002fe2000001ff00 */
[----:B------:R1:W-:Y:S01]  /*31d0*/  LDGSTS.E [R37+0x8008], desc[UR14][R30.64], P5 ;  /* 0x080080001e257fae */ /* 0x0003e2000a92184e */
[----:B------:R-:W-:Y:S02]  /*31e0*/  LEA.HI.X.SX32 R191, R56, R66, 0x2, P1 ;  /* 0x0000004238bf7211 */ /* 0x000fe400008f16ff */
[----:B------:R-:W-:Y:S02]  /*31f0*/  CS2R R56, SRZ ;  /* 0x0000000000387805 */ /* 0x000fe4000001ff00 */
[----:B------:R-:W-:Y:S01]  /*3200*/  LEA R130, P1, R59, R134, 0x2 ;  /* 0x000000863b827211 */ /* 0x000fe200078210ff */
[----:B------:R-:W0:Y:S01]  /*3210*/  LDGDEPBAR ;  /* 0x00000000000079af */ /* 0x000e220000000000 */
[----:B--2---:R-:W-:Y:S01]  /*3220*/  VIADD R35, R88, UR12 ;  /* 0x0000000c58237c36 */ /* 0x004fe20008000000 */
[----:B------:R-:W-:-:S02]  /*3230*/  CS2R R26, SRZ ;  /* 0x00000000001a7805 */ /* 0x000fc4000001ff00 */
[----:B------:R-:W-:Y:S01]  /*3240*/  LEA.HI.X.SX32 R131, R59, R66, 0x2, P1 ;  /* 0x000000423b837211 */ /* 0x000fe200008f16ff */
[----:B------:R-:W-:Y:S01]  /*3250*/  LDGSTS.E [R39], desc[UR14][R126.64], P0 ;  /* 0x000000007e277fae */ /* 0x000fe2000812184e */
[C---:B------:R-:W-:Y:S02]  /*3260*/  LEA R138, P1, R62.reuse, R134, 0x2 ;  /* 0x000000863e8a7211 */ /* 0x040fe400078210ff */
[----:B---3--:R-:W-:Y:S02]  /*3270*/  CS2R R28, SRZ ;  /* 0x00000000001c7805 */ /* 0x008fe4000001ff00 */
[----:B------:R-:W-:Y:S01]  /*3280*/  CS2R R58, SRZ ;  /* 0x00000000003a7805 */ /* 0x000fe2000001ff00 */
[----:B------:R-:W-:Y:S01]  /*3290*/  LDGSTS.E [R39+0x400], desc[UR14][R148.64], P0 ;  /* 0x0040000094277fae */ /* 0x000fe2000812184e */
[----:B------:R-:W-:Y:S02]  /*32a0*/  LEA.HI.X.SX32 R139, R62, R66, 0x2, P1 ;  /* 0x000000423e8b7211 */ /* 0x000fe400008f16ff */
[----:B-1----:R-:W-:-:S02]  /*32b0*/  CS2R R30, SRZ ;  /* 0x00000000001e7805 */ /* 0x002fc4000001ff00 */
[C---:B------:R-:W-:Y:S01]  /*32c0*/  LEA R134, P1, R69.reuse, R134, 0x2 ;  /* 0x0000008645867211 */ /* 0x040fe200078210ff */
[----:B------:R-:W-:Y:S01]  /*32d0*/  LDGSTS.E [R39+0x800], desc[UR14][R152.64], P0 ;  /* 0x0080000098277fae */ /* 0x000fe2000812184e */
[----:B------:R-:W-:Y:S02]  /*32e0*/  CS2R R36, SRZ ;  /* 0x0000000000247805 */ /* 0x000fe4000001ff00 */
[----:B------:R-:W-:Y:S02]  /*32f0*/  CS2R R62, SRZ ;  /* 0x00000000003e7805 */ /* 0x000fe4000001ff00 */
[----:B------:R-:W-:Y:S01]  /*3300*/  LEA.HI.X.SX32 R135, R69, R66, 0x2, P1 ;  /* 0x0000004245877211 */ /* 0x000fe200008f16ff */
[----:B------:R-:W-:Y:S01]  /*3310*/  LDGSTS.E [R39+0xc00], desc[UR14][R156.64], P0 ;  /* 0x00c000009c277fae */ /* 0x000fe2000812184e */
[----:B------:R-:W-:Y:S02]  /*3320*/  CS2R R66, SRZ ;  /* 0x0000000000427805 */ /* 0x000fe4000001ff00 */
[----:B------:R-:W-:Y:S01]  /*3330*/  CS2R R68, SRZ ;  /* 0x0000000000447805 */ /* 0x000fe2000001ff00 */
[----:B------:R-:W-:Y:S04]  /*3340*/  LDGSTS.E [R39+0x1000], desc[UR14][R160.64], P0 ;  /* 0x01000000a0277fae */ /* 0x000fe8000812184e */
        /* <DEDUP_REMOVED lines=10> */
[----:B------:R1:W-:Y:S04]  /*33f0*/  LDGSTS.E [R39+0x3c00], desc[UR14][R136.64], P0 ;  /* 0x03c0000088277fae */ /* 0x0003e8000812184e */
[----:B------:R-:W-:Y:S04]  /*3400*/  LDGSTS.E [R35+0x200], desc[UR14][R196.64], P0 ;  /* 0x00200000c4237fae */ /* 0x000fe8000812184e */
[----:B------:R-:W-:Y:S04]  /*3410*/  LDGSTS.E [R35+0x600], desc[UR14][R150.64], P0 ;  /* 0x0060000096237fae */ /* 0x000fe8000812184e */
[----:B------:R-:W-:Y:S01]  /*3420*/  LDGSTS.E [R35+0xa00], desc[UR14][R154.64], P0 ;  /* 0x00a000009a237fae */ /* 0x000fe2000812184e */
[----:B-1----:R-:W-:-:S03]  /*3430*/  CS2R R38, SRZ ;  /* 0x0000000000267805 */ /* 0x002fc6000001ff00 */
        /* <DEDUP_REMOVED lines=12> */
[----:B------:R1:W-:Y:S01]  /*3500*/  LDGSTS.E [R35+0x3e00], desc[UR14][R134.64], P0 ;  /* 0x03e0000086237fae */ /* 0x0003e2000812184e */
[----:B------:R-:W-:-:S03]  /*3510*/  ISETP.GE.AND P0, PT, R94, 0x20, PT ;  /* 0x000000205e00780c */ /* 0x000fc60003f06270 */
[----:B------:R-:W0:Y:S01]  /*3520*/  LDGDEPBAR ;  /* 0x00000000000079af */ /* 0x000e220000000000 */
[----:B-1----:R-:W-:-:S09]  /*3530*/  CS2R R34, SRZ ;  /* 0x0000000000227805 */ /* 0x002fd2000001ff00 */
[----:B------:R-:W-:Y:S05]  /*3540*/  @!P0 BRA `(.L_x_0) ;  /* 0x0000001400b48947 */ /* 0x000fea0003800000 */
[----:B------:R-:W-:Y:S01]  /*3550*/  SHF.R.S32.HI R24, RZ, 0x1f, R103 ;  /* 0x0000001fff187819 */ /* 0x000fe20000011467 */
[----:B------:R-:W-:Y:S01]  /*3560*/  IMAD.SHL.U32 R104, R111, 0x20, RZ ;  /* 0x000000206f687824 */ /* 0x000fe200078e00ff */
[----:B------:R-:W-:Y:S01]  /*3570*/  LEA R112, P2, R117, R100, 0x2 ;  /* 0x0000006475707211 */ /* 0x000fe200078410ff */
[----:B------:R-:W-:Y:S01]  /*3580*/  IMAD.SHL.U32 R106, R110, 0x20, RZ ;  /* 0x000000206e6a7824 */ /* 0x000fe200078e00ff */
[----:B------:R-:W-:Y:S01]  /*3590*/  SHF.L.U64.HI R37, R103, 0x2, R24 ;  /* 0x0000000267257819 */ /* 0x000fe20000010218 */
[----:B------:R-:W-:Y:S01]  /*35a0*/  VIADD R102, R102, 0xffffffe0 ;  /* 0xffffffe066667836 */ /* 0x000fe20000000000 */
[----:B------:R-:W-:Y:S02]  /*35b0*/  SHF.R.S32.HI R24, RZ, 0x1f, R117 ;  /* 0x0000001fff187819 */ /* 0x000fe40000011475 */
[----:B------:R-:W-:Y:S02]  /*35c0*/  CS2R R38, SRZ ;  /* 0x0000000000267805 */ /* 0x000fe4000001ff00 */
[----:B------:R-:W-:-:S02]  /*35d0*/  SHF.R.S32.HI R28, RZ, 0x1f, R121 ;  /* 0x0000001fff1c7819 */ /* 0x000fc40000011479 */
[----:B------:R-:W-:Y:S02]  /*35e0*/  CS2R R40, SRZ ;  /* 0x0000000000287805 */ /* 0x000fe4000001ff00 */
[-C--:B------:R-:W-:Y:S02]  /*35f0*/  LEA R108, P0, R121, R100.reuse, 0x2 ;  /* 0x00000064796c7211 */ /* 0x080fe400078010ff */
[----:B------:R-:W-:Y:S02]  /*3600*/  CS2R R42, SRZ ;  /* 0x00000000002a7805 */ /* 0x000fe4000001ff00 */
[----:B------:R-:W-:Y:S02]  /*3610*/  SHF.R.S32.HI R26, RZ, 0x1f, R119 ;  /* 0x0000001fff1a7819 */ /* 0x000fe40000011477 */
[----:B------:R-:W-:Y:S02]  /*3620*/  CS2R R44, SRZ ;  /* 0x00000000002c7805 */ /* 0x000fe4000001ff00 */
[----:B------:R-:W-:-:S02]  /*3630*/  LEA R34, P1, R119, R100, 0x2 ;  /* 0x0000006477227211 */ /* 0x000fc400078210ff */
[----:B------:R-:W-:Y:S02]  /*3640*/  CS2R R46, SRZ ;  /* 0x00000000002e7805 */ /* 0x000fe4000001ff00 */
[----:B------:R-:W-:Y:S02]  /*3650*/  LEA.HI.X R33, R117, R37, R24, 0x2, P2 ;  /* 0x0000002575217211 */ /* 0x000fe400010f1418 */
[----:B------:R-:W-:Y:S02]  /*3660*/  CS2R R48, SRZ ;  /* 0x0000000000307805 */ /* 0x000fe4000001ff00 */
[----:B------:R-:W-:Y:S02]  /*3670*/  SHF.R.S32.HI R24, RZ, 0x1f, R107 ;  /* 0x0000001fff187819 */ /* 0x000fe4000001146b */
[----:B------:R-:W-:Y:S02]  /*3680*/  CS2R R50, SRZ ;  /* 0x0000000000327805 */ /* 0x000fe4000001ff00 */
[----:B------:R-:W-:-:S02]  /*3690*/  LEA R120, P3, R107, R100, 0x2 ;  /* 0x000000646b787211 */ /* 0x000fc400078610ff */
[----:B------:R-:W-:Y:S02]  /*36a0*/  CS2R R52, SRZ ;  /* 0x0000000000347805 */ /* 0x000fe4000001ff00 */
[-C--:B------:R-:W-:Y:S02]  /*36b0*/  LEA.HI.X R36, R121, R37.reuse, R28, 0x2, P0 ;  /* 0x0000002579247211 */ /* 0x080fe400000f141c */
[----:B------:R-:W-:Y:S02]  /*36c0*/  CS2R R54, SRZ ;  /* 0x0000000000367805 */ /* 0x000fe4000001ff00 */
[----:B------:R-:W-:Y:S02]  /*36d0*/  LEA.HI.X R35, R119, R37, R26, 0x2, P1 ;  /* 0x0000002577237211 */ /* 0x000fe400008f141a */
        /* <DEDUP_REMOVED lines=9> */
[-C--:B------:R-:W-:Y:S01]  /*3770*/  LEA.HI.X R123, R107, R37.reuse, R24, 0x2, P3 ;  /* 0x000000256b7b7211 */ /* 0x080fe200018f1418 */
[----:B------:R-:W-:Y:S01]  /*3780*/  IMAD R24, R3, R110, RZ ;  /* 0x0000006e03187224 */ /* 0x000fe200078e02ff */
[----:B------:R-:W-:Y:S02]  /*3790*/  SHF.R.S32.HI R30, RZ, 0x1f, R115 ;  /* 0x0000001fff1e7819 */ /* 0x000fe40000011473 */
[----:B------:R-:W-:Y:S02]  /*37a0*/  CS2R R66, SRZ ;  /* 0x0000000000427805 */ /* 0x000fe4000001ff00 */
[----:B------:R-:W-:Y:S01]  /*37b0*/  LEA R114, P0, R115, R100, 0x2 ;  /* 0x0000006473727211 */ /* 0x000fe200078010ff */
[C---:B------:R-:W-:Y:S01]  /*37c0*/  IMAD.SHL.U32 R25, R24.reuse, 0x4, RZ ;  /* 0x0000000418197824 */ /* 0x040fe200078e00ff */
[-C--:B------:R-:W-:Y:S01]  /*37d0*/  LEA.HI.X R119, R113, R37.reuse, R28, 0x2, P1 ;  /* 0x0000002571777211 */ /* 0x080fe200008f141c */
[-C--:B------:R-:W-:Y:S01]  /*37e0*/  IMAD R28, R7, R110.reuse, RZ ;  /* 0x0000006e071c7224 */ /* 0x080fe200078e02ff */
[-C--:B------:R-:W-:Y:S01]  /*37f0*/  LEA.HI.X R121, R109, R37.reuse, R26, 0x2, P2 ;  /* 0x000000256d797211 */ /* 0x080fe200010f141a */
[----:B------:R-:W-:Y:S01]  /*3800*/  IMAD R26, R5, R110, RZ ;  /* 0x0000006e051a7224 */ /* 0x000fe200078e02ff */
[----:B------:R-:W-:Y:S01]  /*3810*/  SHF.R.S32.HI R85, RZ, 0x1f, R94 ;  /* 0x0000001fff557819 */ /* 0x000fe2000001145e */
[----:B------:R-:W-:Y:S01]  /*3820*/  IMAD.HI R24, R24, 0x4, RZ ;  /* 0x0000000418187827 */ /* 0x000fe200078e02ff */
[----:B------:R-:W-:-:S02]  /*3830*/  LEA.HI.X R117, R115, R37, R30, 0x2, P0 ;  /* 0x0000002573757211 */ /* 0x000fc400000f141e */
[----:B------:R-:W-:Y:S02]  /*3840*/  CS2R R68, SRZ ;  /* 0x0000000000447805 */ /* 0x000fe4000001ff00 */
[----:B------:R-:W-:Y:S01]  /*3850*/  LEA.HI R85, R85, R94, RZ, 0x5 ;  /* 0x0000005e55557211 */ /* 0x000fe200078f28ff */
[----:B------:R-:W-:Y:S01]  /*3860*/  IMAD R30, R9, R110, RZ ;  /* 0x0000006e091e7224 */ /* 0x000fe200078e02ff */
[--C-:B------:R-:W-:Y:S01]  /*3870*/  IADD3 R94, P5, P6, R25, UR6, R100.reuse ;  /* 0x00000006195e7c10 */ /* 0x100fe2000febe064 */
[----:B------:R-:W-:Y:S01]  /*3880*/  IMAD.SHL.U32 R27, R26, 0x4, RZ ;  /* 0x000000041a1b7824 */ /* 0x000fe200078e00ff */
[----:B------:R-:W-:Y:S01]  /*3890*/  LEA R122, P4, R105, R100, 0x2 ;  /* 0x00000064697a7211 */ /* 0x000fe200078810ff */
[----:B------:R-:W-:Y:S01]  /*38a0*/  IMAD.SHL.U32 R29, R28, 0x4, RZ ;  /* 0x000000041c1d7824 */ /* 0x000fe200078e00ff */
[----:B------:R-:W-:Y:S01]  /*38b0*/  IADD3.X R103, R24, UR7, R37, P5, P6 ;  /* 0x0000000718677c10 */ /* 0x000fe2000afec425 */
[C---:B------:R-:W-:Y:S01]  /*38c0*/  IMAD.SHL.U32 R31, R30.reuse, 0x4, RZ ;  /* 0x000000041e1f7824 */ /* 0x040fe200078e00ff */
[--C-:B------:R-:W-:Y:S01]  /*38d0*/  IADD3 R96, P2, P3, R27, UR6, R100.reuse ;  /* 0x000000061b607c10 */ /* 0x100fe2000fb5e064 */
[----:B------:R-:W-:Y:S01]  /*38e0*/  IMAD.HI R30, R30, 0x4, RZ ;  /* 0x000000041e1e7827 */ /* 0x000fe200078e02ff */
[----:B------:R-:W-:-:S02]  /*38f0*/  IADD3 R98, P0, P1, R29, UR6, R100 ;  /* 0x000000061d627c10 */ /* 0x000fc4000f91e064 */
[----:B------:R-:W-:Y:S02]  /*3900*/  CS2R R24, SRZ ;  /* 0x0000000000187805 */ /* 0x000fe4000001ff00 */
[----:B------:R-:W-:Y:S01]  /*3910*/  IADD3 R100, P5, P6, R31, UR6, R100 ;  /* 0x000000061f647c10 */ /* 0x000fe2000febe064 */
[----:B------:R-:W-:Y:S01]  /*3920*/  IMAD.HI R26, R26, 0x4, RZ ;  /* 0x000000041a1a7827 */ /* 0x000fe200078e02ff */
[----:B------:R-:W-:Y:S02]  /*3930*/  SHF.R.S32.HI R32, RZ, 0x1f, R105 ;  /* 0x0000001fff207819 */ /* 0x000fe40000011469 */
[----:B------:R-:W-:Y:S02]  /*3940*/  CS2R R70, SRZ ;  /* 0x0000000000467805 */ /* 0x000fe4000001ff00 */
[----:B------:R-:W-:Y:S01]  /*3950*/  IADD3.X R109, R30, UR7, R37, P5, P6 ;  /* 0x000000071e6d7c10 */ /* 0x000fe2000afec425 */
[----:B------:R-:W-:Y:S01]  /*3960*/  IMAD.HI R28, R28, 0x4, RZ ;  /* 0x000000041c1c7827 */ /* 0x000fe200078e02ff */
[----:B------:R-:W-:-:S02]  /*3970*/  IADD3 R108, P6, R108, UR6, RZ ;  /* 0x000000066c6c7c10 */ /* 0x000fc4000ffde0ff */
[----:B------:R-:W-:Y:S02]  /*3980*/  CS2R R30, SRZ ;  /* 0x00000000001e7805 */ /* 0x000fe4000001ff00 */
[----:B------:R-:W-:Y:S02]  /*3990*/  LEA.HI.X R32, R105, R37, R32, 0x2, P4 ;  /* 0x0000002569207211 */ /* 0x000fe400020f1420 */
[----:B------:R-:W-:Y:S02]  /*39a0*/  CS2R R72, SRZ ;  /* 0x0000000000487805 */ /* 0x000fe4000001ff00 */
[----:B------:R-:W-:Y:S02]  /*39b0*/  IADD3.X R111, R36, UR7, RZ, P6, !PT ;  /* 0x00000007246f7c10 */ /* 0x000fe4000b7fe4ff */
[----:B------:R-:W-:Y:S02]  /*39c0*/  CS2R R74, SRZ ;  /* 0x00000000004a7805 */ /* 0x000fe4000001ff00 */
[----:B------:R-:W-:-:S02]  /*39d0*/  IADD3.X R105, R26, UR7, R37, P2, P3 ;  /* 0x000000071a697c10 */ /* 0x000fc400097e6425 */
[----:B------:R-:W-:Y:S02]  /*39e0*/  CS2R R26, SRZ ;  /* 0x00000000001a7805 */ /* 0x000fe4000001ff00 */
[----:B------:R-:W-:Y:S02]  /*39f0*/  IADD3.X R107, R28, UR7, R37, P0, P1 ;  /* 0x000000071c6b7c10 */ /* 0x000fe400087e2425 */
[----:B------:R-:W-:Y:S02]  /*3a00*/  CS2R R28, SRZ ;  /* 0x00000000001c7805 */ /* 0x000fe4000001ff00 */
[----:B------:R-:W-:Y:S02]  /*3a10*/  IADD3 R110, P5, R34, UR6, RZ ;  /* 0x00000006226e7c10 */ /* 0x000fe4000ffbe0ff */
[----:B------:R-:W-:Y:S02]  /*3a20*/  CS2R R36, SRZ ;  /* 0x0000000000247805 */ /* 0x000fe4000001ff00 */
[----:B------:R-:W-:-:S02]  /*3a30*/  IADD3 R112, P4, R112, UR6, RZ ;  /* 0x0000000670707c10 */ /* 0x000fc4000ff9e0ff */
[----:B------:R-:W-:Y:S02]  /*3a40*/  CS2R R76, SRZ ;  /* 0x00000000004c7805 */ /* 0x000fe4000001ff00 */
[----:B------:R-:W-:Y:S02]  /*3a50*/  IADD3 R122, P6, R122, UR6, RZ ;  /* 0x000000067a7a7c10 */ /* 0x000fe4000ffde0ff */
[----:B------:R-:W-:Y:S02]  /*3a60*/  CS2R R78, SRZ ;  /* 0x00000000004e7805 */ /* 0x000fe4000001ff00 */
[----:B------:R-:W-:Y:S02]  /*3a70*/  SHF.R.S32.HI R210, RZ, 0x5, R85 ;  /* 0x00000005ffd27819 */ /* 0x000fe40000011455 */
[----:B------:R-:W-:Y:S02]  /*3a80*/  CS2R R80, SRZ ;  /* 0x0000000000507805 */ /* 0x000fe4000001ff00 */
[----:B------:R-:W-:-:S02]  /*3a90*/  IADD3 R114, P3, R114, UR6, RZ ;  /* 0x0000000672727c10 */ /* 0x000fc4000ff7e0ff */
[----:B------:R-:W-:Y:S02]  /*3aa0*/  CS2R R82, SRZ ;  /* 0x0000000000527805 */ /* 0x000fe4000001ff00 */
[----:B------:R-:W-:Y:S02]  /*3ab0*/  IADD3 R116, P2, R116, UR6, RZ ;  /* 0x0000000674747c10 */ /* 0x000fe4000ff5e0ff */
[----:B------:R-:W-:Y:S02]  /*3ac0*/  CS2R R84, SRZ ;  /* 0x0000000000547805 */ /* 0x000fe4000001ff00 */
[----:B------:R-:W-:Y:S02]  /*3ad0*/  IADD3 R118, P1, R118, UR6, RZ ;  /* 0x0000000676767c10 */ /* 0x000fe4000ff3e0ff */
[----:B------:R-:W-:Y:S02]  /*3ae0*/  CS2R R86, SRZ ;  /* 0x0000000000567805 */ /* 0x000fe4000001ff00 */
[----:B------:R-:W-:Y:S01]  /*3af0*/  IADD3 R120, P0, R120, UR6, RZ ;  /* 0x0000000678787c10 */ /* 0x000fe2000ff1e0ff */
[----:B------:R-:W-:Y:S01]  /*3b00*/  VIADD R211, R210, 0xffffffff ;  /* 0xffffffffd2d37836 */ /* 0x000fe20000000000 */
[----:B------:R-:W-:-:S02]  /*3b10*/  IADD3.X R113, R35, UR7, RZ, P5, !PT ;  /* 0x0000000723717c10 */ /* 0x000fc4000affe4ff */
[----:B------:R-:W-:Y:S02]  /*3b20*/  CS2R R34, SRZ ;  /* 0x0000000000227805 */ /* 0x000fe4000001ff00 */
[----:B------:R-:W-:Y:S01]  /*3b30*/  IADD3.X R115, R33, UR7, RZ, P4, !PT ;  /* 0x0000000721737c10 */ /* 0x000fe2000a7fe4ff */
[----:B------:R-:W-:Y:S01]  /*3b40*/  UMOV UR13, 0xffffffff ;  /* 0xffffffff000d7882 */ /* 0x000fe20000000000 */
[----:B------:R-:W-:Y:S02]  /*3b50*/  IADD3.X R205, R32, UR7, RZ, P6, !PT ;  /* 0x0000000720cd7c10 */ /* 0x000fe4000b7fe4ff */
[----:B------:R-:W-:Y:S02]  /*3b60*/  CS2R R32, SRZ ;  /* 0x0000000000207805 */ /* 0x000fe4000001ff00 */
[----:B------:R-:W-:Y:S01]  /*3b70*/  IADD3.X R117, R117, UR7, RZ, P3, !PT ;  /* 0x0000000775757c10 */ /* 0x000fe20009ffe4ff */
[----:B------:R-:W-:Y:S01]  /*3b80*/  UMOV UR4, URZ ;  /* 0x0000003f00047c82 */ /* 0x000fe20008000000 */
[----:B------:R-:W-:Y:S01]  /*3b90*/  IADD3.X R119, R119, UR7, RZ, P2, !PT ;  /* 0x0000000777777c10 */ /* 0x000fe200097fe4ff */
[----:B------:R-:W-:Y:S01]  /*3ba0*/  UMOV UR5, URZ ;  /* 0x0000003f00057c82 */ /* 0x000fe20008000000 */
[----:B------:R-:W-:-:S02]  /*3bb0*/  IADD3.X R121, R121, UR7, RZ, P1, !PT ;  /* 0x0000000779797c10 */ /* 0x000fc40008ffe4ff */
[----:B------:R-:W-:-:S07]  /*3bc0*/  IADD3.X R123, R123, UR7, RZ, P0, !PT ;  /* 0x000000077b7b7c10 */ /* 0x000fce00087fe4ff */
.L_x_1:
[----:B------:R-:W-:Y:S01]  /*3bd0*/  UIADD3 UR13, UR13, 0x1, URZ ;  /* 0x000000010d0d7890 */ /* 0x000fe2000fffe03f */
[----:B------:R-:W-:-:S04]  /*3be0*/  DEPBAR.LE SB0, 0x0 ;  /* 0x000080000000791a */ /* 0x000fc80000000000 */
[----:B------:R-:W-:Y:S01]  /*3bf0*/  BAR.SYNC.DEFER_BLOCKING 0x0 ;  /* 0x0000000000007b1d */ /* 0x000fe20000010000 */
[----:B------:R-:W-:Y:S01]  /*3c00*/  UISETP.GT.AND UP0, UPT, UR13, 0x1, UPT ;  /* 0x000000010d00788c */ /* 0x000fe2000bf04270 */
[-C--:B------:R-:W-:Y:S01]  /*3c10*/  ISETP.GE.AND P0, PT, R97, R102.reuse, PT ;  /* 0x000000666100720c */ /* 0x080fe20003f06270 */
[----:B------:R-:W-:Y:S01]  /*3c20*/  UIADD3 UR4, UR4, 0x1, URZ ;  /* 0x0000000104047890 */ /* 0x000fe2000fffe03f */
[-C--:B------:R-:W-:Y:S01]  /*3c30*/  ISETP.GE.AND P1, PT, R95, R102.reuse, PT ;  /* 0x000000665f00720c */ /* 0x080fe20003f26270 */
[----:B------:R-:W-:Y:S01]  /*3c40*/  USEL UR13, UR13, URZ, !UP0 ;  /* 0x0000003f0d0d7287 */ /* 0x000fe2000c000000 */
[----:B------:R-:W-:Y:S01]  /*3c50*/  ISETP.LE.AND P2, PT, R211, UR5, PT ;  /* 0x00000005d3007c0c */ /* 0x000fe2000bf43270 */
[----:B------:R-:W-:Y:S01]  /*3c60*/  UMOV UR11, 0x40000040 ;  /* 0x40000040000b7882 */ /* 0x000fe20000000000 */
[----:B------:R-:W-:Y:S01]  /*3c70*/  UMOV UR9, 0x40000040 ;  /* 0x4000004000097882 */ /* 0x000fe20000000000 */
[----:B------:R-:W-:Y:S01]  /*3c80*/  ULEA UR6, UR13, UR12, 0xd ;  /* 0x0000000c0d067291 */ /* 0x000fe2000f8e683f */
[----:B------:R-:W-:Y:S01]  /*3c90*/  SEL R132, RZ, 0x4, P0 ;  /* 0x00000004ff847807 */ /* 0x000fe20000000000 */
[----:B------:R-:W-:Y:S01]  /*3ca0*/  ULEA UR7, UR13, UR12, 0xe ;  /* 0x0000000c0d077291 */ /* 0x000fe2000f8e703f */
[-C--:B------:R-:W-:Y:S01]  /*3cb0*/  ISETP.GE.AND P0, PT, R93, R102.reuse, PT ;  /* 0x000000665d00720c */ /* 0x080fe20003f06270 */
[----:B------:R-:W-:Y:S01]  /*3cc0*/  UIADD3 UR6, UR6, 0x8000, URZ ;  /* 0x0000800006067890 */ /* 0x000fe2000fffe03f */
[----:B------:R-:W-:Y:S01]  /*3cd0*/  SEL R133, RZ, 0x4, P1 ;  /* 0x00000004ff857807 */ /* 0x000fe20000800000 */
[----:B------:R-:W-:Y:S01]  /*3ce0*/  USHF.R.U32.HI UR7, URZ, 0x4, UR7 ;  /* 0x000000043f077899 */ /* 0x000fe20008011607 */
[-C--:B------:R-:W-:Y:S01]  /*3cf0*/  ISETP.GE.AND P1, PT, R91, R102.reuse, PT ;  /* 0x000000665b00720c */ /* 0x080fe20003f26270 */
[----:B------:R-:W-:Y:S01]  /*3d00*/  USHF.R.U32.HI UR6, URZ, 0x4, UR6 ;  /* 0x000000043f067899 */ /* 0x000fe20008011606 */
[----:B------:R-:W-:Y:S01]  /*3d10*/  SEL R132, R132, RZ, !P2 ;  /* 0x000000ff84847207 */ /* 0x000fe20005000000 */
[----:B------:R-:W-:Y:S01]  /*3d20*/  USGXT.U32 UR10, UR7, 0xe ;  /* 0x0000000e070a789a */ /* 0x000fe20008000000 */
[-C--:B------:R-:W-:Y:S01]  /*3d30*/  ISETP.GE.AND P6, PT, R89, R102.reuse, PT ;  /* 0x000000665900720c */ /* 0x080fe20003fc6270 */
[----:B------:R-:W-:Y:S01]  /*3d40*/  USGXT.U32 UR8, UR6, 0xe ;  /* 0x0000000e0608789a */ /* 0x000fe20008000000 */
[----:B------:R-:W-:Y:S01]  /*3d50*/  SEL R200, RZ, 0x4, P0 ;  /* 0x00000004ffc87807 */ /* 0x000fe20000000000 */
[----:B------:R-:W-:Y:S01]  /*3d60*/  UMOV UR7, URZ ;  /* 0x0000003f00077c82 */ /* 0x000fe20008000000 */
[----:B------:R-:W-:Y:S01]  /*3d70*/  WARPGROUP.ARRIVE ;  /* 0x00000000000079c5 */ /* 0x000fe20000000000 */
[----:B------:R-:W-:Y:S01]  /*3d80*/  UMOV UR6, URZ ;  /* 0x0000003f00067c82 */ /* 0x000fe20008000000 */
[----:B------:R-:W-:Y:S01]  /*3d90*/  SEL R201, RZ, 0x4, P1 ;  /* 0x00000004ffc97807 */ /* 0x000fe20000800000 */
[----:B------:R-:W-:Y:S01]  /*3da0*/  IMAD.WIDE R140, R106, 0x4, R140 ;  /* 0x000000046a8c7825 */ /* 0x000fe200078e028c */
[----:B------:R-:W-:Y:S01]  /*3db0*/  SEL R133, R133, RZ, !P2 ;  /* 0x000000ff85857207 */ /* 0x000fe20005000000 */
[----:B------:R-:W-:Y:S01]  /*3dc0*/  UIADD3 UR5, UR5, 0x1, URZ ;  /* 0x0000000105057890 */ /* 0x000fe2000fffe03f */
[----:B------:R-:W-:Y:S01]  /*3dd0*/  HGMMA.64x128x8.F32.TF32 R24, gdesc[UR8], R24 ;  /* 0x05e00000081879f0 */ /* 0x000fe20008702818 */
[----:B------:R-:W-:Y:S01]  /*3de0*/  UIADD3 UR10, UP1, UR10, 0x2, URZ ;  /* 0x000000020a0a7890 */ /* 0x000fe2000ff3e03f */
[----:B------:R-:W-:Y:S01]  /*3df0*/  ISETP.NE.U32.AND P0, PT, R132, RZ, PT ;  /* 0x000000ff8400720c */ /* 0x000fe20003f05070 */
[----:B------:R-:W-:Y:S01]  /*3e00*/  UIADD3 UR8, UP0, UR8, 0x2, URZ ;  /* 0x0000000208087890 */ /* 0x000fe2000ff1e03f */
[-C--:B------:R-:W-:Y:S01]  /*3e10*/  ISETP.GE.AND P3, PT, R23, R102.reuse, PT ;  /* 0x000000661700720c */ /* 0x080fe20003f66270 */
[----:B------:R-:W-:Y:S01]  /*3e20*/  UIADD3.X UR11, UR7, 0x40000040, URZ, UP1, !UPT ;  /* 0x40000040070b7890 */ /* 0x000fe20008ffe43f */
[----:B------:R-:W-:Y:S01]  /*3e30*/  SEL R132, RZ, 0x4, P6 ;  /* 0x00000004ff847807 */ /* 0x000fe20003000000 */
[----:B------:R-:W-:Y:S01]  /*3e40*/  UIADD3.X UR9, UR6, 0x40000040, URZ, UP0, !UPT ;  /* 0x4000004006097890 */ /* 0x000fe200087fe43f */
[----:B------:R-:W-:Y:S01]  /*3e50*/  SEL R200, R200, RZ, !P2 ;  /* 0x000000ffc8c87207 */ /* 0x000fe20005000000 */
[----:B------:R-:W-:Y:S01]  /*3e60*/  UIADD3.64 UR18, UR10, 0x2, URZ ;  /* 0x000000020a127897 */ /* 0x000fe2000fffe03f */
[----:B------:R-:W-:Y:S01]  /*3e70*/  SEL R201, R201, RZ, !P2 ;  /* 0x000000ffc9c97207 */ /* 0x000fe20005000000 */
[----:B------:R-:W-:Y:S01]  /*3e80*/  UIADD3.64 UR16, UR8, 0x2, URZ ;  /* 0x0000000208107897 */ /* 0x000fe2000fffe03f */
[----:B------:R-:W-:Y:S01]  /*3e90*/  ISETP.NE.U32.AND P1, PT, R133, RZ, PT ;  /* 0x000000ff8500720c */ /* 0x000fe20003f25070 */
[----:B------:R-:W-:Y:S01]  /*3ea0*/  UISETP.GT.AND UP0, UPT, UR4, 0x1, UPT ;  /* 0x000000010400788c */ /* 0x000fe2000bf04270 */
[-C--:B------:R-:W-:Y:S01]  /*3eb0*/  ISETP.GE.AND P6, PT, R21, R102.reuse, PT ;  /* 0x000000661500720c */ /* 0x080fe20003fc6270 */
[----:B------:R-:W-:Y:S01]  /*3ec0*/  IMAD.WIDE R142, R106, 0x4, R142 ;  /* 0x000000046a8e7825 */ /* 0x000fe200078e028e */
[----:B------:R-:W-:Y:S01]  /*3ed0*/  SEL R133, RZ, 0x4, P3 ;  /* 0x00000004ff857807 */ /* 0x000fe20001800000 */
[----:B------:R-:W-:Y:S01]  /*3ee0*/  USEL UR4, UR4, URZ, !UP0 ;  /* 0x0000003f04047287 */ /* 0x000fe2000c000000 */
[----:B------:R-:W-:Y:S01]  /*3ef0*/  SEL R132, R132, RZ, !P2 ;  /* 0x000000ff84847207 */ /* 0x000fe20005000000 */
[----:B------:R-:W-:Y:S01]  /*3f00*/  IMAD.WIDE R144, R106, 0x4, R144 ;  /* 0x000000046a907825 */ /* 0x000fe200078e0290 */
[----:B------:R-:W-:Y:S01]  /*3f10*/  ISETP.NE.U32.AND P4, PT, R200, RZ, PT ;  /* 0x000000ffc800720c */ /* 0x000fe20003f85070 */
[----:B------:R-:W-:Y:S01]  /*3f20*/  ULEA UR6, UR4, UR12, 0xd ;  /* 0x0000000c04067291 */ /* 0x000fe2000f8e683f */
[----:B------:R-:W-:Y:S01]  /*3f30*/  ISETP.GE.AND P3, PT, R19, R102, PT ;  /* 0x000000661300720c */ /* 0x000fe20003f66270 */
[----:B------:R-:W-:Y:S01]  /*3f40*/  IMAD.WIDE R146, R106, 0x4, R146 ;  /* 0x000000046a927825 */ /* 0x000fe200078e0292 */
[----:B------:R-:W-:-:S02]  /*3f50*/  ISETP.NE.U32.AND P5, PT, R201, RZ, PT ;  /* 0x000000ffc900720c */ /* 0x000fc40003fa5070 */
[----:B------:R-:W-:Y:S01]  /*3f60*/  SEL R200, RZ, 0x4, P6 ;  /* 0x00000004ffc87807 */ /* 0x000fe20003000000 */
[----:B------:R-:W-:Y:S01]  /*3f70*/  VIADD R201, R10, UR6 ;  /* 0x000000060ac97c36 */ /* 0x000fe20008000000 */
[----:B------:R-:W-:Y:S01]  /*3f80*/  ISETP.NE.U32.AND P6, PT, R132, RZ, PT ;  /* 0x000000ff8400720c */ /* 0x000fe20003fc5070 */
[----:B------:R-:W-:Y:S01]  /*3f90*/  VIADD R207, R8, UR6 ;  /* 0x0000000608cf7c36 */ /* 0x000fe20008000000 */
[----:B------:R-:W-:Y:S01]  /*3fa0*/  SEL R132, RZ, 0x4, P3 ;  /* 0x00000004ff847807 */ /* 0x000fe20001800000 */
[----:B------:R-:W-:Y:S01]  /*3fb0*/  IMAD.MOV.U32 R204, RZ, RZ, R122 ;  /* 0x000000ffffcc7224 */ /* 0x000fe200078e007a */
[----:B------:R-:W-:Y:S01]  /*3fc0*/  SEL R133, R133, RZ, !P2 ;  /* 0x000000ff85857207 */ /* 0x000fe20005000000 */
[----:B------:R-:W-:Y:S01]  /*3fd0*/  VIADD R209, R6, UR6 ;  /* 0x0000000606d17c36 */ /* 0x000fe20008000000 */
[----:B------:R-:W-:Y:S01]  /*3fe0*/  ISETP.GE.AND P3, PT, R17, R102, PT ;  /* 0x000000661100720c */ /* 0x000fe20003f66270 */
[----:B------:R-:W-:Y:S01]  /*3ff0*/  IMAD.MOV.U32 R202, RZ, RZ, R120 ;  /* 0x000000ffffca7224 */ /* 0x000fe200078e0078 */
[----:B------:R-:W-:Y:S01]  /*4000*/  SEL R132, R132, RZ, !P2 ;  /* 0x000000ff84847207 */ /* 0x000fe20005000000 */
[----:B------:R-:W-:Y:S01]  /*4010*/  IMAD.MOV.U32 R203, RZ, RZ, R123 ;  /* 0x000000ffffcb7224 */ /* 0x000fe200078e007b */
[----:B------:R-:W-:Y:S01]  /*4020*/  SEL R200, R200, RZ, !P2 ;  /* 0x000000ffc8c87207 */ /* 0x000fe20005000000 */
[----:B------:R-:W-:-:S02]  /*4030*/  IMAD.MOV.U32 R208, RZ, RZ, R100 ;  /* 0x000000ffffd07224 */ /* 0x000fc400078e0064 */
[----:B------:R-:W-:-:S04]  /*4040*/  IMAD.WIDE R202, R106, 0x4, R202 ;  /* 0x000000046aca7825 */ /* 0x000fc800078e02ca */
[----:B------:R-:W-:Y:S02]  /*4050*/  IMAD.MOV.U32 R206, RZ, RZ, R98 ;  /* 0x000000ffffce7224 */ /* 0x000fe400078e0062 */
[----:B------:R-:W-:-:S04]  /*4060*/  IMAD.WIDE R126, R104, 0x4, R126 ;  /* 0x00000004687e7825 */ /* 0x000fc800078e027e */
        /* <DEDUP_REMOVED lines=14> */
[C---:B------:R-:W-:Y:S01]  /*4150*/  IMAD.WIDE R136, R104.reuse, 0x4, R136 ;  /* 0x0000000468887825 */ /* 0x040fe200078e0288 */
[----:B------:R-:W-:Y:S01]  /*4160*/  HGMMA.64x128x8.F32.TF32 R24, gdesc[UR8], R24 ;  /* 0x05e00000081879f0 */ /* 0x000fe20008702818 */
[----:B------:R-:W-:Y:S02]  /*4170*/  UIADD3.64 UR10, UR10, 0x4, URZ ;  /* 0x000000040a0a7897 */ /* 0x000fe4000fffe03f */
[----:B------:R-:W-:Y:S01]  /*4180*/  UIADD3.64 UR8, UR8, 0x4, URZ ;  /* 0x0000000408087897 */ /* 0x000fe2000fffe03f */
        /* <DEDUP_REMOVED lines=15> */
[----:B------:R-:W-:Y:S01]  /*4280*/  IMAD.WIDE R134, R104, 0x4, R134 ;  /* 0x0000000468867825 */ /* 0x000fe200078e0286 */
[----:B------:R-:W-:-:S12]  /*4290*/  HGMMA.64x128x8.F32.TF32 R24, gdesc[UR16], R24 ;  /* 0x05e00000101879f0 */ /* 0x000fd80008702818 */
[----:B------:R-:W-:Y:S03]  /*42a0*/  HGMMA.64x128x8.F32.TF32 R24, gdesc[UR8], R24, gsb0 ;  /* 0x05e00000081879f0 */ /* 0x000fe60008002818 */
[----:B------:R-:W-:Y:S02]  /*42b0*/  WARPGROUP.DEPBAR.LE gsb0, 0x1 ;  /* 0x00008000000079c5 */ /* 0x000fe40000010100 */
[----:B------:R-:W-:Y:S06]  /*42c0*/  BAR.SYNC.DEFER_BLOCKING 0x0 ;  /* 0x0000000000007b1d */ /* 0x000fec0000010000 */
[----:B------:R-:W-:Y:S01]  /*42d0*/  @!PT LDS RZ, [RZ] ;  /* 0x00000000fffff984 */ /* 0x000fe20000000800 */
[----:B------:R-:W-:Y:S01]  /*42e0*/  @!PT LDS RZ, [RZ] ;  /* 0x00000000fffff984 */ /* 0x000fe20000000800 */
[----:B------:R-:W-:Y:S01]  /*42f0*/  @!PT LDS RZ, [RZ] ;  /* 0x00000000fffff984 */ /* 0x000fe20000000800 */
[----:B------:R-:W-:Y:S01]  /*4300*/  LDGSTS.E [R201+0x8000], desc[UR14][R140.64], P0 ;  /* 0x080000008cc97fae */ /* 0x000fe2000812184e */
[----:B------:R-:W-:-:S02]  /*4310*/  ISETP.NE.U32.AND P0, PT, R133, RZ, PT ;  /* 0x000000ff8500720c */ /* 0x000fc40003f05070 */
[----:B------:R-:W-:Y:S01]  /*4320*/  SEL R133, RZ, 0x4, P3 ;  /* 0x00000004ff857807 */ /* 0x000fe20001800000 */
[----:B------:R1:W-:Y:S01]  /*4330*/  LDGSTS.E [R201+0x8008], desc[UR14][R142.64], P1 ;  /* 0x080080008ec97fae */ /* 0x0003e2000892184e */
[----:B------:R-:W-:Y:S02]  /*4340*/  ISETP.NE.U32.AND P3, PT, R132, RZ, PT ;  /* 0x000000ff8400720c */ /* 0x000fe40003f65070 */
[----:B------:R-:W-:Y:S01]  /*4350*/  SEL R122, R133, RZ, !P2 ;  /* 0x000000ff857a7207 */ /* 0x000fe20005000000 */
[----:B------:R-:W-:Y:S01]  /*4360*/  LDGSTS.E [R207+0x8000], desc[UR14][R144.64], P4 ;  /* 0x0800000090cf7fae */ /* 0x000fe2000a12184e */
[----:B------:R-:W-:Y:S01]  /*4370*/  IMAD.WIDE R132, R106, 0x4, R204 ;  /* 0x000000046a847825 */ /* 0x000fe200078e02cc */
[----:B------:R-:W-:Y:S02]  /*4380*/  ISETP.NE.U32.AND P1, PT, R200, RZ, PT ;  /* 0x000000ffc800720c */ /* 0x000fe40003f25070 */
[----:B------:R2:W-:Y:S01]  /*4390*/  LDGSTS.E [R207+0x8008], desc[UR14][R146.64], P5 ;  /* 0x0800800092cf7fae */ /* 0x0005e2000a92184e */
[-C--:B------:R-:W-:Y:S01]  /*43a0*/  ISETP.GE.AND P5, PT, R15, R102.reuse, PT ;  /* 0x000000660f00720c */ /* 0x080fe20003fa6270 */
[----:B------:R-:W-:Y:S01]  /*43b0*/  IMAD.MOV.U32 R205, RZ, RZ, R133 ;  /* 0x000000ffffcd7224 */ /* 0x000fe200078e0085 */
[----:B------:R-:W-:Y:S01]  /*43c0*/  ISETP.NE.U32.AND P4, PT, R122, RZ, PT ;  /* 0x000000ff7a00720c */ /* 0x000fe20003f85070 */
[----:B------:R3:W-:Y:S01]  /*43d0*/  LDGSTS.E [R209+0x8000], desc[UR14][R132.64], P6 ;  /* 0x0800000084d17fae */ /* 0x0007e2000b12184e */
[----:B------:R-:W-:Y:S01]  /*43e0*/  SEL R200, RZ, 0x4, P5 ;  /* 0x00000004ffc87807 */ /* 0x000fe20002800000 */
[----:B------:R-:W-:Y:S01]  /*43f0*/  IMAD.MOV.U32 R122, RZ, RZ, R132 ;  /* 0x000000ffff7a7224 */ /* 0x000fe200078e0084 */
[-C--:B------:R-:W-:Y:S01]  /*4400*/  ISETP.GE.AND P5, PT, R13, R102.reuse, PT ;  /* 0x000000660d00720c */ /* 0x080fe20003fa6270 */
[----:B-1----:R-:W-:Y:S01]  /*4410*/  IMAD.MOV.U32 R201, RZ, RZ, R121 ;  /* 0x000000ffffc97224 */ /* 0x002fe200078e0079 */
[----:B------:R-:W-:Y:S01]  /*4420*/  ISETP.GE.AND P6, PT, R11, R102, PT ;  /* 0x000000660b00720c */ /* 0x000fe20003fc6270 */
[----:B------:R1:W-:Y:S01]  /*4430*/  LDGSTS.E [R209+0x8008], desc[UR14][R202.64], P0 ;  /* 0x08008000cad17fae */ /* 0x0003e2000812184e */
[----:B------:R-:W-:Y:S01]  /*4440*/  SEL R200, R200, RZ, !P2 ;  /* 0x000000ffc8c87207 */ /* 0x000fe20005000000 */
[----:B--2---:R-:W-:Y:S01]  /*4450*/  VIADD R207, R4, UR6 ;  /* 0x0000000604cf7c36 */ /* 0x004fe20008000000 */
[----:B------:R-:W-:-:S02]  /*4460*/  SEL R120, RZ, 0x4, P5 ;  /* 0x00000004ff787807 */ /* 0x000fc40002800000 */
[----:B------:R-:W-:Y:S02]  /*4470*/  SEL R123, RZ, 0x4, P6 ;  /* 0x00000004ff7b7807 */ /* 0x000fe40003000000 */
[----:B------:R-:W-:Y:S01]  /*4480*/  ISETP.NE.U32.AND P5, PT, R200, RZ, PT ;  /* 0x000000ffc800720c */ /* 0x000fe20003fa5070 */
[----:B------:R-:W-:Y:S01]  /*4490*/  IMAD.MOV.U32 R200, RZ, RZ, R118 ;  /* 0x000000ffffc87224 */ /* 0x000fe200078e0076 */
[----:B------:R-:W-:Y:S01]  /*44a0*/  ISETP.GE.AND P6, PT, R9, R102, PT ;  /* 0x000000660900720c */ /* 0x000fe20003fc6270 */
[----:B------:R-:W-:Y:S01]  /*44b0*/  IMAD.MOV.U32 R118, RZ, RZ, R116 ;  /* 0x000000ffff767224 */ /* 0x000fe200078e0074 */
[----:B---3--:R-:W-:Y:S01]  /*44c0*/  SEL R132, R120, RZ, !P2 ;  /* 0x000000ff78847207 */ /* 0x008fe20005000000 */
[----:B------:R-:W-:Y:S01]  /*44d0*/  IMAD.MOV.U32 R116, RZ, RZ, R114 ;  /* 0x000000ffff747224 */ /* 0x000fe200078e0072 */
[----:B------:R-:W-:Y:S01]  /*44e0*/  SEL R133, R123, RZ, !P2 ;  /* 0x000000ff7b857207 */ /* 0x000fe20005000000 */
[----:B------:R-:W-:Y:S01]  /*44f0*/  IMAD.WIDE R200, R106, 0x4, R200 ;  /* 0x000000046ac87825 */ /* 0x000fe200078e02c8 */
[----:B------:R-:W-:-:S02]  /*4500*/  SEL R204, RZ, 0x4, P6 ;  /* 0x00000004ffcc7807 */ /* 0x000fc40003000000 */
[----:B------:R-:W-:Y:S01]  /*4510*/  ISETP.NE.U32.AND P0, PT, R132, RZ, PT ;  /* 0x000000ff8400720c */ /* 0x000fe20003f05070 */
[----:B------:R-:W-:Y:S01]  /*4520*/  IMAD.MOV.U32 R120, RZ, RZ, R202 ;  /* 0x000000ffff787224 */ /* 0x000fe200078e00ca */
[----:B------:R-:W-:Y:S01]  /*4530*/  ISETP.NE.U32.AND P6, PT, R133, RZ, PT ;  /* 0x000000ff8500720c */ /* 0x000fe20003fc5070 */
[----:B------:R-:W-:Y:S01]  /*4540*/  IMAD.MOV.U32 R123, RZ, RZ, R203 ;  /* 0x000000ffff7b7224 */ /* 0x000fe200078e00cb */
[----:B------:R2:W-:Y:S01]  /*4550*/  LDGSTS.E [R207+0x8000], desc[UR14][R200.64], P1 ;  /* 0x08000000c8cf7fae */ /* 0x0005e2000892184e */
[----:B------:R-:W-:Y:S01]  /*4560*/  IMAD.WIDE R132, R106, 0x4, R118 ;  /* 0x000000046a847825 */ /* 0x000fe200078e0276 */
[----:B------:R-:W-:-:S03]  /*4570*/  SEL R204, R204, RZ, !P2 ;  /* 0x000000ffcccc7207 */ /* 0x000fc60005000000 */
[----:B-1----:R-:W-:Y:S01]  /*4580*/  IMAD.WIDE R202, R106, 0x4, R116 ;  /* 0x000000046aca7825 */ /* 0x002fe200078e0274 */
[----:B------:R1:W-:Y:S01]  /*4590*/  LDGSTS.E [R207+0x8008], desc[UR14][R132.64], P3 ;  /* 0x0800800084cf7fae */ /* 0x0003e2000992184e */
[-C--:B------:R-:W-:Y:S02]  /*45a0*/  ISETP.GE.AND P3, PT, R7, R102.reuse, PT ;  /* 0x000000660700720c */ /* 0x080fe40003f66270 */
[----:B------:R-:W-:Y:S01]  /*45b0*/  VIADD R209, R2, UR6 ;  /* 0x0000000602d17c36 */ /* 0x000fe20008000000 */
[----:B------:R-:W-:Y:S01]  /*45c0*/  ISETP.NE.U32.AND P1, PT, R204, RZ, PT ;  /* 0x000000ffcc00720c */ /* 0x000fe20003f25070 */
[----:B------:R-:W-:Y:S02]  /*45d0*/  IMAD.MOV.U32 R118, RZ, RZ, R200 ;  /* 0x000000ffff767224 */ /* 0x000fe400078e00c8 */
[----:B------:R-:W-:Y:S01]  /*45e0*/  IMAD.MOV.U32 R121, RZ, RZ, R201 ;  /* 0x000000ffff797224 */ /* 0x000fe200078e00c9 */
[----:B------:R3:W-:Y:S01]  /*45f0*/  LDGSTS.E [R209+0x8000], desc[UR14][R202.64], P4 ;  /* 0x08000000cad17fae */ /* 0x0007e2000a12184e */
[-C--:B------:R-:W-:Y:S01]  /*4600*/  ISETP.GE.AND P4, PT, R5, R102.reuse, PT ;  /* 0x000000660500720c */ /* 0x080fe20003f86270 */
[----:B--2---:R-:W-:Y:S01]  /*4610*/  IMAD.MOV.U32 R200, RZ, RZ, R112 ;  /* 0x000000ffffc87224 */ /* 0x004fe200078e0070 */
[----:B------:R-:W-:Y:S01]  /*4620*/  SEL R112, RZ, 0x4, P3 ;  /* 0x00000004ff707807 */ /* 0x000fe20001800000 */
[----:B------:R-:W-:Y:S01]  /*4630*/  IMAD.MOV.U32 R201, RZ, RZ, R115 ;  /* 0x000000ffffc97224 */ /* 0x000fe200078e0073 */
[-C--:B------:R-:W-:Y:S01]  /*4640*/  ISETP.GE.AND P3, PT, R3, R102.reuse, PT ;  /* 0x000000660300720c */ /* 0x080fe20003f66270 */
[----:B------:R-:W-:Y:S01]  /*4650*/  IMAD.MOV.U32 R116, RZ, RZ, R132 ;  /* 0x000000ffff747224 */ /* 0x000fe200078e0084 */
[----:B------:R-:W-:Y:S01]  /*4660*/  SEL R115, RZ, 0x4, P4 ;  /* 0x00000004ff737807 */ /* 0x000fe20002000000 */
[----:B------:R-:W-:Y:S01]  /*4670*/  IMAD.WIDE R200, R106, 0x4, R200 ;  /* 0x000000046ac87825 */ /* 0x000fe200078e02c8 */
[----:B------:R-:W-:-:S02]  /*4680*/  ISETP.GE.AND P4, PT, R14, R102, PT ;  /* 0x000000660e00720c */ /* 0x000fc40003f86270 */
[----:B-1----:R-:W-:Y:S01]  /*4690*/  SEL R132, RZ, 0x4, P3 ;  /* 0x00000004ff847807 */ /* 0x002fe20001800000 */
[----:B------:R-:W-:Y:S01]  /*46a0*/  IMAD.MOV.U32 R119, RZ, RZ, R133 ;  /* 0x000000ffff777224 */ /* 0x000fe200078e0085 */
[----:B------:R-:W-:Y:S01]  /*46b0*/  SEL R133, RZ, 0x4, P4 ;  /* 0x00000004ff857807 */ /* 0x000fe20002000000 */
[----:B------:R1:W-:Y:S01]  /*46c0*/  LDGSTS.E [R209+0x8008], desc[UR14][R200.64], P5 ;  /* 0x08008000c8d17fae */ /* 0x0003e2000a92184e */
[----:B------:R-:W-:Y:S01]  /*46d0*/  SEL R112, R112, RZ, !P2 ;  /* 0x000000ff70707207 */ /* 0x000fe20005000000 */
[----:B------:R-:W-:Y:S01]  /*46e0*/  IMAD.MOV.U32 R117, RZ, RZ, R203 ;  /* 0x000000ffff757224 */ /* 0x000fe200078e00cb */
[----:B------:R-:W-:Y:S01]  /*46f0*/  SEL R115, R115, RZ, !P2 ;  /* 0x000000ff73737207 */ /* 0x000fe20005000000 */
[----:B------:R-:W-:Y:S01]  /*4700*/  IMAD.MOV.U32 R114, RZ, RZ, R202 ;  /* 0x000000ffff727224 */ /* 0x000fe200078e00ca */
[----:B------:R-:W-:Y:S01]  /*4710*/  SEL R132, R132, RZ, !P2 ;  /* 0x000000ff84847207 */ /* 0x000fe20005000000 */
[----:B---3--:R-:W-:Y:S01]  /*4720*/  IMAD.MOV.U32 R203, RZ, RZ, R105 ;  /* 0x000000ffffcb7224 */ /* 0x008fe200078e0069 */
[----:B------:R-:W-:Y:S01]  /*4730*/  SEL R133, R133, RZ, !P2 ;  /* 0x000000ff85857207 */ /* 0x000fe20005000000 */
[----:B------:R-:W-:Y:S01]  /*4740*/  IMAD.MOV.U32 R207, RZ, RZ, R107 ;  /* 0x000000ffffcf7224 */ /* 0x000fe200078e006b */
[----:B------:R-:W-:Y:S01]  /*4750*/  ISETP.NE.U32.AND P3, PT, R112, RZ, PT ;  /* 0x000000ff7000720c */ /* 0x000fe20003f65070 */
[----:B------:R-:W-:Y:S01]  /*4760*/  IMAD.MOV.U32 R202, RZ, RZ, R96 ;  /* 0x000000ffffca7224 */ /* 0x000fe200078e0060 */
[----:B------:R-:W-:Y:S01]  /*4770*/  ISETP.NE.U32.AND P2, PT, R115, RZ, PT ;  /* 0x000000ff7300720c */ /* 0x000fe20003f45070 */
[----:B-1----:R-:W-:Y:S01]  /*4780*/  IMAD.MOV.U32 R209, RZ, RZ, R109 ;  /* 0x000000ffffd17224 */ /* 0x002fe200078e006d */
[----:B------:R-:W-:Y:S01]  /*4790*/  ISETP.NE.U32.AND P4, PT, R132, RZ, PT ;  /* 0x000000ff8400720c */ /* 0x000fe20003f85070 */
[----:B------:R-:W-:Y:S01]  /*47a0*/  IMAD.MOV.U32 R109, RZ, RZ, R111 ;  /* 0x000000ffff6d7224 */ /* 0x000fe200078e006f */
[----:B------:R-:W-:Y:S01]  /*47b0*/  ISETP.NE.U32.AND P5, PT, R133, RZ, PT ;  /* 0x000000ff8500720c */ /* 0x000fe20003fa5070 */
[----:B------:R-:W-:-:S02]  /*47c0*/  IMAD.MOV.U32 R111, RZ, RZ, R113 ;  /* 0x000000ffff6f7224 */ /* 0x000fc400078e0071 */
[----:B------:R-:W-:Y:S02]  /*47d0*/  IMAD.MOV.U32 R133, RZ, RZ, R103 ;  /* 0x000000ffff857224 */ /* 0x000fe400078e0067 */
[----:B------:R-:W-:-:S04]  /*47e0*/  IMAD.WIDE R110, R106, 0x4, R110 ;  /* 0x000000046a6e7825 */ /* 0x000fc800078e026e */
[----:B------:R-:W-:Y:S02]  /*47f0*/  VIADD R103, R0, UR6 ;  /* 0x0000000600677c36 */ /* 0x000fe40008000000 */
[----:B------:R-:W-:Y:S02]  /*4800*/  VIADD R105, R20, UR6 ;  /* 0x0000000614697c36 */ /* 0x000fe40008000000 */
[----:B------:R-:W-:Y:S01]  /*4810*/  VIADD R107, R22, UR6 ;  /* 0x00000006166b7c36 */ /* 0x000fe20008000000 */
[----:B------:R-:W-:Y:S01]  /*4820*/  ULEA UR6, UR4, UR12, 0xe ;  /* 0x0000000c04067291 */ /* 0x000fe2000f8e703f */
[----:B------:R-:W-:Y:S01]  /*4830*/  IMAD.MOV.U32 R132, RZ, RZ, R94 ;  /* 0x000000ffff847224 */ /* 0x000fe200078e005e */
[----:B------:R-:W-:Y:S01]  /*4840*/  LDGSTS.E [R103+0x8000], desc[UR14][R110.64], P0 ;  /* 0x080000006e677fae */ /* 0x000fe2000812184e */
[----:B------:R-:W-:Y:S01]  /*4850*/  IMAD.WIDE R108, R106, 0x4, R108 ;  /* 0x000000046a6c7825 */ /* 0x000fe200078e026c */
[----:B------:R-:W-:-:S03]  /*4860*/  ISETP.NE.U32.AND P0, PT, R210, UR5, PT ;  /* 0x00000005d2007c0c */ /* 0x000fc6000bf05070 */
[C---:B------:R-:W-:Y:S01]  /*4870*/  IMAD.WIDE R208, R106.reuse, 0x4, R208 ;  /* 0x000000046ad07825 */ /* 0x040fe200078e02d0 */
[----:B------:R1:W-:Y:S03]  /*4880*/  LDGSTS.E [R103+0x8008], desc[UR14][R108.64], P6 ;  /* 0x080080006c677fae */ /* 0x0003e6000b12184e */
[C---:B------:R-:W-:Y:S01]  /*4890*/  IMAD.WIDE R206, R106.reuse, 0x4, R206 ;  /* 0x000000046ace7825 */ /* 0x040fe200078e02ce */
[----:B------:R-:W-:Y:S03]  /*48a0*/  LDGSTS.E [R105+0x8000], desc[UR14][R208.64], P1 ;  /* 0x08000000d0697fae */ /* 0x000fe6000892184e */
[C---:B------:R-:W-:Y:S01]  /*48b0*/  IMAD.WIDE R202, R106.reuse, 0x4, R202 ;  /* 0x000000046aca7825 */ /* 0x040fe200078e02ca */
[----:B------:R-:W-:Y:S03]  /*48c0*/  LDGSTS.E [R105+0x8008], desc[UR14][R206.64], P3 ;  /* 0x08008000ce697fae */ /* 0x000fe6000992184e */
[----:B------:R-:W-:Y:S01]  /*48d0*/  IMAD.WIDE R132, R106, 0x4, R132 ;  /* 0x000000046a847825 */ /* 0x000fe200078e0284 */
[----:B------:R-:W-:Y:S03]  /*48e0*/  LDGSTS.E [R107+0x8000], desc[UR14][R202.64], P2 ;  /* 0x08000000ca6b7fae */ /* 0x000fe6000912184e */
[----:B-1----:R-:W-:Y:S01]  /*48f0*/  VIADD R103, R16, UR6 ;  /* 0x0000000610677c36 */ /* 0x002fe20008000000 */
[----:B------:R1:W-:Y:S01]  /*4900*/  LDGSTS.E [R107+0x8008], desc[UR14][R132.64], P4 ;  /* 0x08008000846b7fae */ /* 0x0003e2000a12184e */
[----:B------:R-:W-:-:S02]  /*4910*/  IMAD.MOV.U32 R113, RZ, RZ, R111 ;  /* 0x000000ffff717224 */ /* 0x000fc400078e006f */
[----:B------:R-:W-:Y:S01]  /*4920*/  IMAD.MOV.U32 R111, RZ, RZ, R109 ;  /* 0x000000ffff6f7224 */ /* 0x000fe200078e006d */
[----:B------:R-:W0:Y:S01]  /*4930*/  LDGDEPBAR ;  /* 0x00000000000079af */ /* 0x000e220000000000 */
[----:B------:R-:W-:Y:S02]  /*4940*/  IMAD.MOV.U32 R112, RZ, RZ, R200 ;  /* 0x000000ffff707224 */ /* 0x000fe400078e00c8 */
[----:B------:R-:W-:Y:S01]  /*4950*/  IMAD.MOV.U32 R115, RZ, RZ, R201 ;  /* 0x000000ffff737224 */ /* 0x000fe200078e00c9 */
[----:B------:R-:W-:Y:S01]  /*4960*/  LDGSTS.E [R103], desc[UR14][R126.64], P5 ;  /* 0x000000007e677fae */ /* 0x000fe2000a92184e */
[----:B------:R-:W-:Y:S02]  /*4970*/  IMAD.MOV.U32 R100, RZ, RZ, R208 ;  /* 0x000000ffff647224 */ /* 0x000fe400078e00d0 */
[----:B------:R-:W-:Y:S01]  /*4980*/  IMAD.MOV.U32 R109, RZ, RZ, R209 ;  /* 0x000000ffff6d7224 */ /* 0x000fe200078e00d1 */
[----:B------:R-:W-:Y:S01]  /*4990*/  LDGSTS.E [R103+0x400], desc[UR14][R148.64], P5 ;  /* 0x0040000094677fae */ /* 0x000fe2000a92184e */
[----:B------:R-:W-:-:S02]  /*49a0*/  IMAD.MOV.U32 R98, RZ, RZ, R206 ;  /* 0x000000ffff627224 */ /* 0x000fc400078e00ce */
[----:B-1----:R-:W-:Y:S01]  /*49b0*/  IMAD.MOV.U32 R107, RZ, RZ, R207 ;  /* 0x000000ffff6b7224 */ /* 0x002fe200078e00cf */
[----:B------:R-:W-:Y:S01]  /*49c0*/  LDGSTS.E [R103+0x800], desc[UR14][R152.64], P5 ;  /* 0x0080000098677fae */ /* 0x000fe2000a92184e */
[----:B------:R-:W-:Y:S02]  /*49d0*/  IMAD.MOV.U32 R96, RZ, RZ, R202 ;  /* 0x000000ffff607224 */ /* 0x000fe400078e00ca */
[----:B------:R-:W-:Y:S01]  /*49e0*/  IMAD.MOV.U32 R105, RZ, RZ, R203 ;  /* 0x000000ffff697224 */ /* 0x000fe200078e00cb */
[----:B------:R-:W-:Y:S01]  /*49f0*/  LDGSTS.E [R103+0xc00], desc[UR14][R156.64], P5 ;  /* 0x00c000009c677fae */ /* 0x000fe2000a92184e */
[----:B------:R-:W-:Y:S02]  /*4a00*/  IMAD.MOV.U32 R94, RZ, RZ, R132 ;  /* 0x000000ffff5e7224 */ /* 0x000fe400078e0084 */
[----:B------:R-:W-:Y:S01]  /*4a10*/  VIADD R102, R102, 0xffffffe0 ;  /* 0xffffffe066667836 */ /* 0x000fe20000000000 */
        /* <DEDUP_REMOVED lines=11> */
[----:B------:R1:W-:Y:S02]  /*4ad0*/  LDGSTS.E [R103+0x3c00], desc[UR14][R136.64], P5 ;  /* 0x03c0000088677fae */ /* 0x0003e4000a92184e */
[----:B-1----:R-:W-:-:S05]  /*4ae0*/  VIADD R103, R88, UR6 ;  /* 0x0000000658677c36 */ /* 0x002fca0008000000 */
        /* <DEDUP_REMOVED lines=16> */
[----:B------:R-:W0:Y:S01]  /*4bf0*/  LDGDEPBAR ;  /* 0x00000000000079af */ /* 0x000e220000000000 */
[----:B-1----:R-:W-:Y:S01]  /*4c00*/  IMAD.MOV.U32 R103, RZ, RZ, R133 ;  /* 0x000000ffff677224 */ /* 0x002fe200078e0085 */
[----:B------:R-:W-:Y:S06]  /*4c10*/  @P0 BRA `(.L_x_1) ;  /* 0xffffffec00ec0947 */ /* 0x000fec000383ffff */
.L_x_0:
[----:B------:R-:W-:Y:S02]  /*4c20*/  WARPGROUP.DEPBAR.LE gsb0, 0x0 ;  /* 0x00008000000079c5 */ /* 0x000fe40000010000 */
[----:B------:R-:W-:-:S04]  /*4c30*/  DEPBAR.LE SB0, 0x0 ;  /* 0x000080000000791a */ /* 0x000fc80000000000 */
[----:B------:R-:W-:Y:S01]  /*4c40*/  IADD3 R101, R92, UR12, R101 ;  /* 0x0000000c5c657c10 */ /* 0x000fe2000fffe065 */
[----:B------:R-:W1:Y:S01]  /*4c50*/  LDC R89, c[0x0][0x248] ;  /* 0x00009200ff597b82 */ /* 0x000e620000000800 */
[----:B------:R-:W-:Y:S01]  /*4c60*/  LOP3.LUT R3, R90, 0x7f, RZ, 0xc0, !PT ;  /* 0x0000007f5a037812 */ /* 0x000fe200078ec0ff */
[----:B------:R-:W-:Y:S01]  /*4c70*/  ULDC UR4, c[0x0][0x244] ;  /* 0x0000910000047ab9 */ /* 0x000fe20000000800 */
[----:B------:R-:W-:Y:S01]  /*4c80*/  LOP3.LUT R176, R18, R97, RZ, 0xfc, !PT ;  /* 0x0000006112b07212 */ /* 0x000fe200078efcff */
[----:B------:R-:W-:-:S04]  /*4c90*/  IMAD.IADD R101, R12, 0x1, R101 ;  /* 0x000000010c657824 */ /* 0x000fc800078e0265 */
[----:B------:R-:W-:Y:S01]  /*4ca0*/  BAR.SYNC.DEFER_BLOCKING 0x0 ;  /* 0x0000000000007b1d */ /* 0x000fe20000010000 */
[----:B------:R-:W-:Y:S02]  /*4cb0*/  LEA R3, R3, UR12, 0x4 ;  /* 0x0000000c03037c11 */ /* 0x000fe4000f8e20ff */
[C-C-:B------:R-:W-:Y:S02]  /*4cc0*/  LOP3.LUT R212, R18.reuse, 0x2, R97.reuse, 0xfe, !PT ;  /* 0x0000000212d47812 */ /* 0x140fe400078efe61 */
[C-C-:B------:R-:W-:Y:S02]  /*4cd0*/  LOP3.LUT R210, R18.reuse, 0x4, R97.reuse, 0xfe, !PT ;  /* 0x0000000412d27812 */ /* 0x140fe400078efe61 */
[C-C-:B------:R-:W-:Y:S02]  /*4ce0*/  LOP3.LUT R208, R18.reuse, 0x6, R97.reuse, 0xfe, !PT ;  /* 0x0000000612d07812 */ /* 0x140fe400078efe61 */
[C-C-:B------:R-:W-:Y:S02]  /*4cf0*/  LOP3.LUT R206, R18.reuse, 0x8, R97.reuse, 0xfe, !PT ;  /* 0x0000000812ce7812 */ /* 0x140fe400078efe61 */
[----:B------:R-:W-:-:S02]  /*4d00*/  LOP3.LUT R204, R18, 0xa, R97, 0xfe, !PT ;  /* 0x0000000a12cc7812 */ /* 0x000fc400078efe61 */
[C-C-:B------:R-:W-:Y:S02]  /*4d10*/  LOP3.LUT R202, R18.reuse, 0xc, R97.reuse, 0xfe, !PT ;  /* 0x0000000c12ca7812 */ /* 0x140fe400078efe61 */
[C-C-:B------:R-:W-:Y:S02]  /*4d20*/  LOP3.LUT R200, R18.reuse, 0xe, R97.reuse, 0xfe, !PT ;  /* 0x0000000e12c87812 */ /* 0x140fe400078efe61 */
[C-C-:B------:R-:W-:Y:S02]  /*4d30*/  LOP3.LUT R198, R18.reuse, 0x10, R97.reuse, 0xfe, !PT ;  /* 0x0000001012c67812 */ /* 0x140fe400078efe61 */
[C-C-:B------:R-:W-:Y:S02]  /*4d40*/  LOP3.LUT R196, R18.reuse, 0x12, R97.reuse, 0xfe, !PT ;  /* 0x0000001212c47812 */ /* 0x140fe400078efe61 */
[C-C-:B------:R-:W-:Y:S02]  /*4d50*/  LOP3.LUT R194, R18.reuse, 0x14, R97.reuse, 0xfe, !PT ;  /* 0x0000001412c27812 */ /* 0x140fe400078efe61 */
[C-C-:B------:R-:W-:Y:S01]  /*4d60*/  LOP3.LUT R192, R18.reuse, 0x16, R97.reuse, 0xfe, !PT ;  /* 0x0000001612c07812 */ /* 0x140fe200078efe61 */
[----:B------:R-:W-:Y:S01]  /*4d70*/  STSM.16.M88.4 [R101], R24 ;  /* 0x0000001865007844 */ /* 0x000fe20000000200 */
[----:B------:R-:W-:-:S02]  /*4d80*/  LOP3.LUT R190, R18, 0x18, R97, 0xfe, !PT ;  /* 0x0000001812be7812 */ /* 0x000fc400078efe61 */
[C-C-:B------:R-:W-:Y:S01]  /*4d90*/  LOP3.LUT R188, R18.reuse, 0x1a, R97.reuse, 0xfe, !PT ;  /* 0x0000001a12bc7812 */ /* 0x140fe200078efe61 */
[----:B------:R-:W-:Y:S01]  /*4da0*/  BAR.SYNC.DEFER_BLOCKING 0x0 ;  /* 0x0000000000007b1d */ /* 0x000fe20000010000 */
        /* <DEDUP_REMOVED lines=10> */
[----:B------:R-:W-:-:S02]  /*4e50*/  LOP3.LUT R102, R18, 0x6c, R97, 0xfe, !PT ;  /* 0x0000006c12667812 */ /* 0x000fc400078efe61 */
[C-C-:B------:R-:W-:Y:S01]  /*4e60*/  LOP3.LUT R104, R18.reuse, 0x6a, R97.reuse, 0xfe, !PT ;  /* 0x0000006a12687812 */ /* 0x140fe200078efe61 */
[----:B------:R-:W2:Y:S01]  /*4e70*/  LDS.128 R4, [R3] ;  /* 0x0000000003047984 */ /* 0x000ea20000000c00 */
[C-C-:B------:R-:W-:Y:S02]  /*4e80*/  LOP3.LUT R106, R18.reuse, 0x68, R97.reuse, 0xfe, !PT ;  /* 0x00000068126a7812 */ /* 0x140fe400078efe61 */
[C-C-:B------:R-:W-:Y:S01]  /*4e90*/  LOP3.LUT R108, R18.reuse, 0x66, R97.reuse, 0xfe, !PT ;  /* 0x00000066126c7812 */ /* 0x140fe200078efe61 */
[----:B------:R-:W-:Y:S01]  /*4ea0*/  BAR.SYNC.DEFER_BLOCKING 0x0 ;  /* 0x0000000000007b1d */ /* 0x000fe20000010000 */
        /* <DEDUP_REMOVED lines=9> */
[C-C-:B------:R-:W-:Y:S02]  /*4f40*/  LOP3.LUT R130, R18.reuse, 0x52, R97.reuse, 0xfe, !PT ;  /* 0x0000005212827812 */ /* 0x140fe400078efe61 */
[C-C-:B------:R-:W-:Y:S02]  /*4f50*/  LOP3.LUT R132, R18.reuse, 0x50, R97.reuse, 0xfe, !PT ;  /* 0x0000005012847812 */ /* 0x140fe400078efe61 */
[C-C-:B------:R-:W-:Y:S01]  /*4f60*/  LOP3.LUT R134, R18.reuse, 0x4e, R97.reuse, 0xfe, !PT ;  /* 0x0000004e12867812 */ /* 0x140fe200078efe61 */
[----:B------:R-:W-:Y:S01]  /*4f70*/  STSM.16.M88.4 [R101], R28 ;  /* 0x0000001c65007844 */ /* 0x000fe20000000200 */
[C-C-:B------:R-:W-:Y:S02]  /*4f80*/  LOP3.LUT R136, R18.reuse, 0x4c, R97.reuse, 0xfe, !PT ;  /* 0x0000004c12887812 */ /* 0x140fe400078efe61 */
[C-C-:B------:R-:W-:Y:S01]  /*4f90*/  LOP3.LUT R138, R18.reuse, 0x4a, R97.reuse, 0xfe, !PT ;  /* 0x0000004a128a7812 */ /* 0x140fe200078efe61 */
[----:B------:R-:W-:Y:S01]  /*4fa0*/  BAR.SYNC.DEFER_BLOCKING 0x0 ;  /* 0x0000000000007b1d */ /* 0x000fe20000010000 */
        /* <DEDUP_REMOVED lines=11> */
[C-C-:B------:R-:W-:Y:S01]  /*5060*/  LOP3.LUT R162, R18.reuse, 0x32, R97.reuse, 0xfe, !PT ;  /* 0x0000003212a27812 */ /* 0x140fe200078efe61 */
[----:B------:R-:W3:Y:S01]  /*5070*/  LDS.128 R8, [R3] ;  /* 0x0000000003087984 */ /* 0x000ee20000000c00 */
        /* <DEDUP_REMOVED lines=10> */
[----:B------:R-:W-:Y:S02]  /*5120*/  LOP3.LUT R184, R18, 0x1e, R97, 0xfe, !PT ;  /* 0x0000001e12b87812 */ /* 0x000fe400078efe61 */
[C---:B------:R-:W-:Y:S01]  /*5130*/  ISETP.GE.AND P0, PT, R99.reuse, R124, PT ;  /* 0x0000007c6300720c */ /* 0x040fe20003f06270 */
[----:B------:R-:W-:Y:S01]  /*5140*/  IMAD R99, R99, UR4, RZ ;  /* 0x0000000463637c24 */ /* 0x000fe2000f8e02ff */
[----:B------:R-:W-:Y:S02]  /*5150*/  ULDC.64 UR4, c[0x0][0x220] ;  /* 0x0000880000047ab9 */ /* 0x000fe40000000a00 */
[C---:B------:R-:W-:Y:S01]  /*5160*/  ISETP.LT.AND P3, PT, R176.reuse, R125, !P0 ;  /* 0x0000007db000720c */ /* 0x040fe20004761270 */
[----:B-1----:R-:W-:Y:S01]  /*5170*/  IMAD R176, R176, R89, RZ ;  /* 0x00000059b0b07224 */ /* 0x002fe200078e02ff */
[C---:B------:R-:W-:Y:S01]  /*5180*/  ISETP.LT.AND P1, PT, R212.reuse, R125, !P0 ;  /* 0x0000007dd400720c */ /* 0x040fe20004721270 */
[----:B------:R-:W-:Y:S01]  /*5190*/  STSM.16.M88.4 [R101], R32 ;  /* 0x0000002065007844 */ /* 0x000fe20000000200 */
[----:B------:R-:W-:Y:S01]  /*51a0*/  IMAD R212, R212, R89, RZ ;  /* 0x00000059d4d47224 */ /* 0x000fe200078e02ff */
[----:B------:R-:W-:Y:S06]  /*51b0*/  BAR.SYNC.DEFER_BLOCKING 0x0 ;  /* 0x0000000000007b1d */ /* 0x000fec0000010000 */
[----:B------:R-:W1:Y:S02]  /*51c0*/  LDS.128 R12, [R3] ;  /* 0x00000000030c7984 */ /* 0x000e640000000c00 */
[----:B------:R-:W-:Y:S06]  /*51d0*/  BAR.SYNC.DEFER_BLOCKING 0x0 ;  /* 0x0000000000007b1d */ /* 0x000fec0000010000 */
[----:B------:R-:W-:Y:S02]  /*51e0*/  STSM.16.M88.4 [R101], R36 ;  /* 0x0000002465007844 */ /* 0x000fe40000000200 */
[----:B------:R-:W-:Y:S06]  /*51f0*/  BAR.SYNC.DEFER_BLOCKING 0x0 ;  /* 0x0000000000007b1d */ /* 0x000fec0000010000 */
[----:B------:R-:W4:Y:S02]  /*5200*/  LDS.128 R16, [R3] ;  /* 0x0000000003107984 */ /* 0x000f240000000c00 */
[----:B------:R-:W-:Y:S06]  /*5210*/  BAR.SYNC.DEFER_BLOCKING 0x0 ;  /* 0x0000000000007b1d */ /* 0x000fec0000010000 */
[----:B------:R-:W-:Y:S02]  /*5220*/  STSM.16.M88.4 [R101], R40 ;  /* 0x0000002865007844 */ /* 0x000fe40000000200 */
[----:B------:R-:W-:Y:S06]  /*5230*/  BAR.SYNC.DEFER_BLOCKING 0x0 ;  /* 0x0000000000007b1d */ /* 0x000fec0000010000 */
[----:B------:R-:W5:Y:S02]  /*5240*/  LDS.128 R20, [R3] ;  /* 0x0000000003147984 */ /* 0x000f640000000c00 */
        /* <DEDUP_REMOVED lines=21> */
[----:B------:R2:W-:Y:S02]  /*53a0*/  STSM.16.M88.4 [R101], R64 ;  /* 0x0000004065007844 */ /* 0x0005e40000000200 */
[----:B------:R-:W-:Y:S01]  /*53b0*/  BAR.SYNC.DEFER_BLOCKING 0x0 ;  /* 0x0000000000007b1d */ /* 0x000fe20000010000 */
[----:B--2---:R-:W-:-:S04]  /*53c0*/  LEA R64, P2, R99, UR4, 0x2 ;  /* 0x0000000463407c11 */ /* 0x004fc8000f8410ff */
[----:B------:R-:W-:Y:S02]  /*53d0*/  LEA.HI.X.SX32 R65, R99, UR5, 0x2, P2 ;  /* 0x0000000563417c11 */ /* 0x000fe400090f16ff */
[C---:B------:R-:W-:Y:S01]  /*53e0*/  ISETP.LT.AND P2, PT, R210.reuse, R125, !P0 ;  /* 0x0000007dd200720c */ /* 0x040fe20004741270 */
[----:B------:R-:W-:Y:S01]  /*53f0*/  IMAD R210, R210, R89, RZ ;  /* 0x00000059d2d27224 */ /* 0x000fe200078e02ff */
[CC--:B------:R-:W-:Y:S01]  /*5400*/  LEA R66, P4, R176.reuse, R64.reuse, 0x2 ;  /* 0x00000040b0427211 */ /* 0x0c0fe200078810ff */
[----:B------:R-:W2:Y:S03]  /*5410*/  LDS.128 R44, [R3] ;  /* 0x00000000032c7984 */ /* 0x000ea60000000c00 */
[----:B------:R-:W-:Y:S01]  /*5420*/  LEA.HI.X.SX32 R67, R176, R65, 0x2, P4 ;  /* 0x00000041b0437211 */ /* 0x000fe200020f16ff */
[----:B------:R-:W-:Y:S01]  /*5430*/  IMAD R176, R89, 0x20, R176 ;  /* 0x0000002059b07824 */ /* 0x000fe200078e02b0 */
[----:B------:R-:W-:Y:S06]  /*5440*/  BAR.SYNC.DEFER_BLOCKING 0x0 ;  /* 0x0000000000007b1d */ /* 0x000fec0000010000 */
[----:B------:R3:W-:Y:S02]  /*5450*/  STSM.16.M88.4 [R101], R68 ;  /* 0x0000004465007844 */ /* 0x0007e40000000200 */
[----:B------:R-:W-:Y:S01]  /*5460*/  BAR.SYNC.DEFER_BLOCKING 0x0 ;  /* 0x0000000000007b1d */ /* 0x000fe20000010000 */
[----:B---3--:R-:W-:-:S02]  /*5470*/  LEA R68, P5, R212, R64, 0x2 ;  /* 0x00000040d4447211 */ /* 0x008fc400078a10ff */
[----:B------:R-:W-:Y:S02]  /*5480*/  LEA R70, P4, R210, R64, 0x2 ;  /* 0x00000040d2467211 */ /* 0x000fe400078810ff */
[----:B------:R-:W-:Y:S02]  /*5490*/  LEA.HI.X.SX32 R69, R212, R65, 0x2, P5 ;  /* 0x00000041d4457211 */ /* 0x000fe400028f16ff */
[C---:B------:R-:W-:Y:S01]  /*54a0*/  ISETP.LT.AND P5, PT, R208.reuse, R125, !P0 ;  /* 0x0000007dd000720c */ /* 0x040fe200047a1270 */
[----:B------:R-:W-:Y:S01]  /*54b0*/  IMAD R208, R208, R89, RZ ;  /* 0x00000059d0d07224 */ /* 0x000fe200078e02ff */
[----:B------:R-:W-:Y:S02]  /*54c0*/  LEA.HI.X.SX32 R71, R210, R65, 0x2, P4 ;  /* 0x00000041d2477211 */ /* 0x000fe400020f16ff */
[C---:B------:R-:W-:Y:S01]  /*54d0*/  ISETP.LT.AND P4, PT, R206.reuse, R125, !P0 ;  /* 0x0000007dce00720c */ /* 0x040fe20004781270 */
[----:B------:R-:W-:Y:S01]  /*54e0*/  IMAD R206, R206, R89, RZ ;  /* 0x00000059cece7224 */ /* 0x000fe200078e02ff */
[----:B------:R-:W3:Y:S01]  /*54f0*/  LDS.128 R48, [R3] ;  /* 0x0000000003307984 */ /* 0x000ee20000000c00 */
[----:B------:R-:W-:Y:S06]  /*5500*/  BAR.SYNC.DEFER_BLOCKING 0x0 ;  /* 0x0000000000007b1d */ /* 0x000fec0000010000 */
[----:B------:R1:W-:Y:S02]  /*5510*/  STSM.16.M88.4 [R101], R72 ;  /* 0x0000004865007844 */ /* 0x0003e40000000200 */
[----:B------:R-:W-:Y:S06]  /*5520*/  BAR.SYNC.DEFER_BLOCKING 0x0 ;  /* 0x0000000000007b1d */ /* 0x000fec0000010000 */
[----:B------:R-:W3:Y:S02]  /*5530*/  LDS.128 R52, [R3] ;  /* 0x0000000003347984 */ /* 0x000ee40000000c00 */
[----:B------:R-:W-:Y:S06]  /*5540*/  BAR.SYNC.DEFER_BLOCKING 0x0 ;  /* 0x0000000000007b1d */ /* 0x000fec0000010000 */
[----:B------:R-:W-:Y:S02]  /*5550*/  STSM.16.M88.4 [R101], R76 ;  /* 0x0000004c65007844 */ /* 0x000fe40000000200 */
        /* <DEDUP_REMOVED lines=9> */
[----:B------:R4:W-:Y:S01]  /*55f0*/  @P3 STG.E desc[UR14][R66.64], R4 ;  /* 0x0000000442003986 */ /* 0x0009e2000c10190e */
[C---:B------:R-:W-:Y:S01]  /*5600*/  ISETP.LT.AND P3, PT, R202.reuse, R125, !P0 ;  /* 0x0000007dca00720c */ /* 0x040fe20004761270 */
[----:B------:R-:W-:-:S02]  /*5610*/  IMAD R202, R202, R89, RZ ;  /* 0x00000059caca7224 */ /* 0x000fc400078e02ff */
[----:B------:R5:W-:Y:S01]  /*5620*/  @P1 STG.E desc[UR14][R68.64], R5 ;  /* 0x0000000544001986 */ /* 0x000be2000c10190e */
[----:B-1----:R-:W-:-:S03]  /*5630*/  LEA R72, P1, R208, R64, 0x2 ;  /* 0x00000040d0487211 */ /* 0x002fc600078210ff */
[----:B------:R1:W-:Y:S01]  /*5640*/  @P2 STG.E desc[UR14][R70.64], R6 ;  /* 0x0000000646002986 */ /* 0x0003e2000c10190e */
[C---:B------:R-:W-:Y:S01]  /*5650*/  ISETP.LT.AND P2, PT, R204.reuse, R125, !P0 ;  /* 0x0000007dcc00720c */ /* 0x040fe20004741270 */
[----:B------:R-:W-:Y:S01]  /*5660*/  IMAD R204, R204, R89, RZ ;  /* 0x00000059cccc7224 */ /* 0x000fe200078e02ff */
[----:B------:R-:W-:Y:S02]  /*5670*/  LEA.HI.X.SX32 R73, R208, R65, 0x2, P1 ;  /* 0x00000041d0497211 */ /* 0x000fe400008f16ff */
[----:B----4-:R-:W-:-:S03]  /*5680*/  LEA R66, P1, R206, R64, 0x2 ;  /* 0x00000040ce427211 */ /* 0x010fc600078210ff */
[----:B------:R4:W-:Y:S01]  /*5690*/  @P5 STG.E desc[UR14][R72.64], R7 ;  /* 0x0000000748005986 */ /* 0x0009e2000c10190e */
[-C--:B------:R-:W-:Y:S02]  /*56a0*/  LEA R4, P5, R204, R64.reuse, 0x2 ;  /* 0x00000040cc047211 */ /* 0x080fe400078a10ff */
[----:B------:R-:W-:Y:S02]  /*56b0*/  LEA.HI.X.SX32 R67, R206, R65, 0x2, P1 ;  /* 0x00000041ce437211 */ /* 0x000fe400008f16ff */
[----:B-----5:R-:W-:Y:S02]  /*56c0*/  LEA R68, P6, R202, R64, 0x2 ;  /* 0x00000040ca447211 */ /* 0x020fe400078c10ff */
[C---:B------:R-:W-:Y:S01]  /*56d0*/  ISETP.LT.AND P1, PT, R200.reuse, R125, !P0 ;  /* 0x0000007dc800720c */ /* 0x040fe20004721270 */
[----:B------:R-:W-:Y:S01]  /*56e0*/  IMAD R200, R200, R89, RZ ;  /* 0x00000059c8c87224 */ /* 0x000fe200078e02ff */
[-C--:B------:R-:W-:Y:S01]  /*56f0*/  LEA.HI.X.SX32 R5, R204, R65.reuse, 0x2, P5 ;  /* 0x00000041cc057211 */ /* 0x080fe200028f16ff */
[----:B------:R-:W-:Y:S01]  /*5700*/  @P4 STG.E desc[UR14][R66.64], R8 ;  /* 0x0000000842004986 */ /* 0x000fe2000c10190e */
[----:B------:R-:W-:-:S02]  /*5710*/  LEA.HI.X.SX32 R69, R202, R65, 0x2, P6 ;  /* 0x00000041ca457211 */ /* 0x000fc400030f16ff */
[-C--:B-1----:R-:W-:Y:S01]  /*5720*/  LEA R70, P4, R200, R64.reuse, 0x2 ;  /* 0x00000040c8467211 */ /* 0x082fe200078810ff */
[----:B------:R1:W-:Y:S01]  /*5730*/  @P2 STG.E desc[UR14][R4.64], R9 ;  /* 0x0000000904002986 */ /* 0x0003e2000c10190e */
[C---:B------:R-:W-:Y:S01]  /*5740*/  ISETP.LT.AND P5, PT, R198.reuse, R125, !P0 ;  /* 0x0000007dc600720c */ /* 0x040fe200047a1270 */
[----:B------:R-:W-:Y:S01]  /*5750*/  IMAD R198, R198, R89, RZ ;  /* 0x00000059c6c67224 */ /* 0x000fe200078e02ff */
[----:B------:R-:W-:Y:S01]  /*5760*/  LEA.HI.X.SX32 R71, R200, R65, 0x2, P4 ;  /* 0x00000041c8477211 */ /* 0x000fe200020f16ff */
[----:B------:R5:W-:Y:S01]  /*5770*/  @P3 STG.E desc[UR14][R68.64], R10 ;  /* 0x0000000a44003986 */ /* 0x000be2000c10190e */
[C---:B------:R-:W-:Y:S01]  /*5780*/  ISETP.LT.AND P3, PT, R196.reuse, R125, !P0 ;  /* 0x0000007dc400720c */ /* 0x040fe20004761270 */
[----:B------:R-:W-:Y:S01]  /*5790*/  IMAD R196, R196, R89, RZ ;  /* 0x00000059c4c47224 */ /* 0x000fe200078e02ff */
[----:B------:R-:W-:Y:S01]  /*57a0*/  LEA R6, P2, R198, R64, 0x2 ;  /* 0x00000040c6067211 */ /* 0x000fe200078410ff */
[----:B------:R2:W-:Y:S01]  /*57b0*/  @P1 STG.E desc[UR14][R70.64], R11 ;  /* 0x0000000b46001986 */ /* 0x0005e2000c10190e */
[C---:B------:R-:W-:Y:S01]  /*57c0*/  ISETP.LT.AND P4, PT, R194.reuse, R125, !P0 ;  /* 0x0000007dc200720c */ /* 0x040fe20004781270 */
[----:B------:R-:W-:Y:S01]  /*57d0*/  IMAD R194, R194, R89, RZ ;  /* 0x00000059c2c27224 */ /* 0x000fe200078e02ff */
[----:B----4-:R-:W-:-:S02]  /*57e0*/  LEA.HI.X.SX32 R7, R198, R65, 0x2, P2 ;  /* 0x00000041c6077211 */ /* 0x010fc400010f16ff */
[-C--:B-1----:R-:W-:Y:S02]  /*57f0*/  LEA R4, P1, R196, R64.reuse, 0x2 ;  /* 0x00000040c4047211 */ /* 0x082fe400078210ff */
[C---:B------:R-:W-:Y:S01]  /*5800*/  ISETP.LT.AND P2, PT, R192.reuse, R125, !P0 ;  /* 0x0000007dc000720c */ /* 0x040fe20004741270 */
[----:B------:R-:W-:Y:S01]  /*5810*/  IMAD R192, R192, R89, RZ ;  /* 0x00000059c0c07224 */ /* 0x000fe200078e02ff */
[-C--:B------:R-:W-:Y:S01]  /*5820*/  LEA.HI.X.SX32 R5, R196, R65.reuse, 0x2, P1 ;  /* 0x00000041c4057211 */ /* 0x080fe200008f16ff */
[----:B------:R1:W-:Y:S01]  /*5830*/  @P5 STG.E desc[UR14][R6.64], R12 ;  /* 0x0000000c06005986 */ /* 0x0003e2000c10190e */
[-C--:B------:R-:W-:Y:S02]  /*5840*/  LEA R8, P6, R194, R64.reuse, 0x2 ;  /* 0x00000040c2087211 */ /* 0x080fe400078c10ff */
[----:B-----5:R-:W-:Y:S01]  /*5850*/  LEA R10, P5, R192, R64, 0x2 ;  /* 0x00000040c00a7211 */ /* 0x020fe200078a10ff */
[----:B------:R4:W-:Y:S01]  /*5860*/  @P3 STG.E desc[UR14][R4.64], R13 ;  /* 0x0000000d04003986 */ /* 0x0009e2000c10190e */
[----:B------:R-:W-:-:S02]  /*5870*/  LEA.HI.X.SX32 R9, R194, R65, 0x2, P6 ;  /* 0x00000041c2097211 */ /* 0x000fc400030f16ff */
[C---:B------:R-:W-:Y:S01]  /*5880*/  ISETP.LT.AND P3, PT, R190.reuse, R125, !P0 ;  /* 0x0000007dbe00720c */ /* 0x040fe20004761270 */
[----:B------:R-:W-:Y:S01]  /*5890*/  IMAD R190, R190, R89, RZ ;  /* 0x00000059bebe7224 */ /* 0x000fe200078e02ff */
[----:B--2---:R-:W-:Y:S01]  /*58a0*/  LEA.HI.X.SX32 R11, R192, R65, 0x2, P5 ;  /* 0x00000041c00b7211 */ /* 0x004fe200028f16ff */
[----:B------:R2:W-:Y:S01]  /*58b0*/  @P4 STG.E desc[UR14][R8.64], R14 ;  /* 0x0000000e08004986 */ /* 0x0005e2000c10190e */
[C---:B------:R-:W-:Y:S01]  /*58c0*/  ISETP.LT.AND P5, PT, R188.reuse, R125, !P0 ;  /* 0x0000007dbc00720c */ /* 0x040fe200047a1270 */
[----:B------:R-:W-:Y:S01]  /*58d0*/  IMAD R188, R188, R89, RZ ;  /* 0x00000059bcbc7224 */ /* 0x000fe200078e02ff */
[-C--:B-1----:R-:W-:Y:S01]  /*58e0*/  LEA R6, P4, R190, R64.reuse, 0x2 ;  /* 0x00000040be067211 */ /* 0x082fe200078810ff */
[----:B------:R-:W-:Y:S01]  /*58f0*/  @P2 STG.E desc[UR14][R10.64], R15 ;  /* 0x0000000f0a002986 */ /* 0x000fe2000c10190e */
[C---:B------:R-:W-:Y:S01]  /*5900*/  ISETP.LT.AND P2, PT, R186.reuse, R125, !P0 ;  /* 0x0000007dba00720c */ /* 0x040fe20004741270 */
[----:B------:R-:W-:Y:S01]  /*5910*/  IMAD R186, R186, R89, RZ ;  /* 0x00000059baba7224 */ /* 0x000fe200078e02ff */
[----:B------:R-:W-:Y:S01]  /*5920*/  LEA.HI.X.SX32 R7, R190, R65, 0x2, P4 ;  /* 0x00000041be077211 */ /* 0x000fe200020f16ff */
[----:B------:R-:W-:Y:S01]  /*5930*/  IMAD R12, R89, 0x2, R176 ;  /* 0x00000002590c7824 */ /* 0x000fe200078e02b0 */
[----:B------:R-:W-:-:S02]  /*5940*/  LEA R66, P6, R188, R64, 0x2 ;  /* 0x00000040bc427211 */ /* 0x000fc400078c10ff */
[----:B------:R-:W-:Y:S01]  /*5950*/  ISETP.LT.AND P4, PT, R184, R125, !P0 ;  /* 0x0000007db800720c */ /* 0x000fe20004781270 */
[----:B------:R1:W-:Y:S01]  /*5960*/  @P3 STG.E desc[UR14][R6.64], R16 ;  /* 0x0000001006003986 */ /* 0x0003e2000c10190e */
[-C--:B----4-:R-:W-:Y:S01]  /*5970*/  LEA R4, P3, R186, R64.reuse, 0x2 ;  /* 0x00000040ba047211 */ /* 0x090fe200078610ff */
[----:B------:R-:W-:Y:S01]  /*5980*/  IMAD R184, R184, R89, RZ ;  /* 0x00000059b8b87224 */ /* 0x000fe200078e02ff */
[-C--:B------:R-:W-:Y:S01]  /*5990*/  LEA.HI.X.SX32 R67, R188, R65.reuse, 0x2, P6 ;  /* 0x00000041bc437211 */ /* 0x080fe200030f16ff */
[----:B--2---:R-:W-:Y:S01]  /*59a0*/  IMAD R14, R89, 0x2, R12 ;  /* 0x00000002590e7824 */ /* 0x004fe200078e020c */
[----:B------:R-:W-:Y:S02]  /*59b0*/  LEA.HI.X.SX32 R5, R186, R65, 0x2, P3 ;  /* 0x00000041ba057211 */ /* 0x000fe400018f16ff */
[----:B------:R-:W-:Y:S01]  /*59c0*/  ISETP.LT.AND P1, PT, R182, R125, !P0 ;  /* 0x0000007db600720c */ /* 0x000fe20004721270 */
[----:B------:R-:W-:Y:S01]  /*59d0*/  @P5 STG.E desc[UR14][R66.64], R17 ;  /* 0x0000001142005986 */ /* 0x000fe2000c10190e */
[----:B------:R-:W-:-:S02]  /*59e0*/  LEA R8, P6, R184, R64, 0x2 ;  /* 0x00000040b8087211 */ /* 0x000fc400078c10ff */
[----:B------:R-:W-:Y:S01]  /*59f0*/  ISETP.LT.AND P5, PT, R180, R125, !P0 ;  /* 0x0000007db400720c */ /* 0x000fe200047a1270 */
[----:B------:R2:W-:Y:S01]  /*5a00*/  @P2 STG.E desc[UR14][R4.64], R18 ;  /* 0x0000001204002986 */ /* 0x0005e2000c10190e */
[-C--:B-1----:R-:W-:Y:S02]  /*5a10*/  LEA R6, P2, R176, R64.reuse, 0x2 ;  /* 0x00000040b0067211 */ /* 0x082fe400078410ff */
[-C--:B------:R-:W-:Y:S02]  /*5a20*/  LEA.HI.X.SX32 R9, R184, R65.reuse, 0x2, P6 ;  /* 0x00000041b8097211 */ /* 0x080fe400030f16ff */
[----:B------:R-:W-:Y:S02]  /*5a30*/  LEA R10, P6, R12, R64, 0x2 ;  /* 0x000000400c0a7211 */ /* 0x000fe400078c10ff */
[----:B------:R-:W-:Y:S01]  /*5a40*/  LEA.HI.X.SX32 R7, R176, R65, 0x2, P2 ;  /* 0x00000041b0077211 */ /* 0x000fe200010f16ff */
[----:B------:R1:W-:Y:S01]  /*5a50*/  @P4 STG.E desc[UR14][R8.64], R19 ;  /* 0x0000001308004986 */ /* 0x0003e2000c10190e */
[----:B------:R-:W-:-:S02]  /*5a60*/  ISETP.LT.AND P3, PT, R178, R125, !P0 ;  /* 0x0000007db200720c */ /* 0x000fc40004761270 */
[----:B------:R-:W-:Y:S01]  /*5a70*/  LEA.HI.X.SX32 R11, R12, R65, 0x2, P6 ;  /* 0x000000410c0b7211 */ /* 0x000fe200030f16ff */
[----:B------:R4:W-:Y:S01]  /*5a80*/  @P1 STG.E desc[UR14][R6.64], R20 ;  /* 0x0000001406001986 */ /* 0x0009e2000c10190e */
[C---:B------:R-:W-:Y:S01]  /*5a90*/  IMAD R12, R89.reuse, 0x2, R14 ;  /* 0x00000002590c7824 */ /* 0x040fe200078e020e */
[-C--:B--2---:R-:W-:Y:S02]  /*5aa0*/  LEA R4, P1, R14, R64.reuse, 0x2 ;  /* 0x000000400e047211 */ /* 0x084fe400078210ff */
[----:B------:R-:W-:Y:S01]  /*5ab0*/  ISETP.LT.AND P4, PT, R174, R125, !P0 ;  /* 0x0000007dae00720c */ /* 0x000fe20004781270 */
[----:B------:R2:W-:Y:S01]  /*5ac0*/  @P5 STG.E desc[UR14][R10.64], R21 ;  /* 0x000000150a005986 */ /* 0x0005e2000c10190e */
[----:B------:R-:W-:Y:S01]  /*5ad0*/  LEA.HI.X.SX32 R5, R14, R65, 0x2, P1 ;  /* 0x000000410e057211 */ /* 0x000fe200008f16ff */
[C---:B------:R-:W-:Y:S01]  /*5ae0*/  IMAD R14, R89.reuse, 0x2, R12 ;  /* 0x00000002590e7824 */ /* 0x040fe200078e020c */
[-C--:B-1----:R-:W-:Y:S02]  /*5af0*/  LEA R8, P6, R12, R64.reuse, 0x2 ;  /* 0x000000400c087211 */ /* 0x082fe400078c10ff */
[----:B------:R-:W-:Y:S01]  /*5b00*/  ISETP.LT.AND P2, PT, R172, R125, !P0 ;  /* 0x0000007dac00720c */ /* 0x000fe20004741270 */
[----:B------:R1:W-:Y:S01]  /*5b10*/  @P3 STG.E desc[UR14][R4.64], R22 ;  /* 0x0000001604003986 */ /* 0x0003e2000c10190e */
[----:B------:R-:W-:Y:S01]  /*5b20*/  LEA.HI.X.SX32 R9, R12, R65, 0x2, P6 ;  /* 0x000000410c097211 */ /* 0x000fe200030f16ff */
[----:B------:R-:W-:Y:S01]  /*5b30*/  IMAD R12, R89, 0x2, R14 ;  /* 0x00000002590c7824 */ /* 0x000fe200078e020e */
[----:B----4-:R-:W-:-:S02]  /*5b40*/  LEA R6, P3, R14, R64, 0x2 ;  /* 0x000000400e067211 */ /* 0x010fc400078610ff */
[----:B------:R-:W-:Y:S01]  /*5b50*/  ISETP.LT.AND P5, PT, R170, R125, !P0 ;  /* 0x0000007daa00720c */ /* 0x000fe200047a1270 */
[----:B------:R4:W-:Y:S01]  /*5b60*/  @P4 STG.E desc[UR14][R8.64], R23 ;  /* 0x0000001708004986 */ /* 0x0009e2000c10190e */
[-C--:B--2---:R-:W-:Y:S02]  /*5b70*/  LEA R10, P6, R12, R64.reuse, 0x2 ;  /* 0x000000400c0a7211 */ /* 0x084fe400078c10ff */
[----:B------:R-:W-:Y:S01]  /*5b80*/  LEA.HI.X.SX32 R7, R14, R65, 0x2, P3 ;  /* 0x000000410e077211 */ /* 0x000fe200018f16ff */
[C---:B------:R-:W-:Y:S01]  /*5b90*/  IMAD R14, R89.reuse, 0x2, R12 ;  /* 0x00000002590e7824 */ /* 0x040fe200078e020c */
[----:B------:R-:W-:Y:S01]  /*5ba0*/  ISETP.LT.AND P1, PT, R168, R125, !P0 ;  /* 0x0000007da800720c */ /* 0x000fe20004721270 */
[----:B------:R-:W2:Y:S01]  /*5bb0*/  LDS.128 R20, [R3] ;  /* 0x0000000003147984 */ /* 0x000ea20000000c00 */
[----:B------:R-:W-:Y:S01]  /*5bc0*/  LEA.HI.X.SX32 R11, R12, R65, 0x2, P6 ;  /* 0x000000410c0b7211 */ /* 0x000fe200030f16ff */
[----:B------:R-:W-:Y:S01]  /*5bd0*/  IMAD R12, R89, 0x2, R14 ;  /* 0x00000002590c7824 */ /* 0x000fe200078e020e */
[----:B------:R-:W-:Y:S01]  /*5be0*/  ISETP.LT.AND P4, PT, R166, R125, !P0 ;  /* 0x0000007da600720c */ /* 0x000fe20004781270 */
[----:B------:R5:W-:Y:S01]  /*5bf0*/  @P2 STG.E desc[UR14][R6.64], R24 ;  /* 0x0000001806002986 */ /* 0x000be2000c10190e */
[----:B-1----:R-:W-:-:S02]  /*5c00*/  LEA R4, P2, R14, R64, 0x2 ;  /* 0x000000400e047211 */ /* 0x002fc400078410ff */
[-C--:B----4-:R-:W-:Y:S01]  /*5c10*/  LEA R8, P6, R12, R64.reuse, 0x2 ;  /* 0x000000400c087211 */ /* 0x090fe200078c10ff */
[----:B------:R1:W-:Y:S01]  /*5c20*/  @P5 STG.E desc[UR14][R10.64], R25 ;  /* 0x000000190a005986 */ /* 0x0003e2000c10190e */
[----:B------:R-:W-:Y:S01]  /*5c30*/  LEA.HI.X.SX32 R5, R14, R65, 0x2, P2 ;  /* 0x000000410e057211 */ /* 0x000fe200010f16ff */
[C---:B------:R-:W-:Y:S01]  /*5c40*/  IMAD R14, R89.reuse, 0x2, R12 ;  /* 0x00000002590e7824 */ /* 0x040fe200078e020c */
[----:B------:R-:W-:Y:S02]  /*5c50*/  ISETP.LT.AND P3, PT, R164, R125, !P0 ;  /* 0x0000007da400720c */ /* 0x000fe40004761270 */
[----:B------:R-:W-:Y:S01]  /*5c60*/  LEA.HI.X.SX32 R9, R12, R65, 0x2, P6 ;  /* 0x000000410c097211 */ /* 0x000fe200030f16ff */
[----:B------:R4:W-:Y:S01]  /*5c70*/  @P1 STG.E desc[UR14][R4.64], R26 ;  /* 0x0000001a04001986 */ /* 0x0009e2000c10190e */
[----:B------:R-:W-:Y:S01]  /*5c80*/  IMAD R12, R89, 0x2, R14 ;  /* 0x00000002590c7824 */ /* 0x000fe200078e020e */
[-C--:B-----5:R-:W-:Y:S02]  /*5c90*/  LEA R6, P1, R14, R64.reuse, 0x2 ;  /* 0x000000400e067211 */ /* 0x0a0fe400078210ff */
[----:B------:R-:W-:Y:S01]  /*5ca0*/  ISETP.LT.AND P5, PT, R162, R125, !P0 ;  /* 0x0000007da200720c */ /* 0x000fe200047a1270 */
[----:B------:R5:W-:Y:S01]  /*5cb0*/  @P4 STG.E desc[UR14][R8.64], R27 ;  /* 0x0000001b08004986 */ /* 0x000be2000c10190e */
[----:B-1----:R-:W-:-:S02]  /*5cc0*/  LEA R10, P6, R12, R64, 0x2 ;  /* 0x000000400c0a7211 */ /* 0x002fc400078c10ff */
[----:B------:R-:W-:Y:S01]  /*5cd0*/  LEA.HI.X.SX32 R7, R14, R65, 0x2, P1 ;  /* 0x000000410e077211 */ /* 0x000fe200008f16ff */
[C---:B------:R-:W-:Y:S01]  /*5ce0*/  IMAD R14, R89.reuse, 0x2, R12 ;  /* 0x00000002590e7824 */ /* 0x040fe200078e020c */
[----:B------:R-:W-:Y:S02]  /*5cf0*/  ISETP.LT.AND P2, PT, R160, R125, !P0 ;  /* 0x0000007da000720c */ /* 0x000fe40004741270 */
[----:B------:R-:W-:Y:S01]  /*5d00*/  LEA.HI.X.SX32 R11, R12, R65, 0x2, P6 ;  /* 0x000000410c0b7211 */ /* 0x000fe200030f16ff */
[----:B------:R1:W-:Y:S01]  /*5d10*/  @P3 STG.E desc[UR14][R6.64], R28 ;  /* 0x0000001c06003986 */ /* 0x0003e2000c10190e */
[----:B------:R-:W-:Y:S01]  /*5d20*/  IMAD R12, R89, 0x2, R14 ;  /* 0x00000002590c7824 */ /* 0x000fe200078e020e */
[-C--:B----4-:R-:W-:Y:S02]  /*5d30*/  LEA R4, P3, R14, R64.reuse, 0x2 ;  /* 0x000000400e047211 */ /* 0x090fe400078610ff */
[----:B------:R-:W-:Y:S01]  /*5d40*/  ISETP.LT.AND P4, PT, R158, R125, !P0 ;  /* 0x0000007d9e00720c */ /* 0x000fe20004781270 */
[----:B------:R4:W-:Y:S01]  /*5d50*/  @P5 STG.E desc[UR14][R10.64], R29 ;  /* 0x0000001d0a005986 */ /* 0x0009e2000c10190e */
[----:B-----5:R-:W-:-:S02]  /*5d60*/  LEA R8, P6, R12, R64, 0x2 ;  /* 0x000000400c087211 */ /* 0x020fc400078c10ff */
[----:B------:R-:W-:Y:S01]  /*5d70*/  LEA.HI.X.SX32 R5, R14, R65, 0x2, P3 ;  /* 0x000000410e057211 */ /* 0x000fe200018f16ff */
[C---:B------:R-:W-:Y:S01]  /*5d80*/  IMAD R14, R89.reuse, 0x2, R12 ;  /* 0x00000002590e7824 */ /* 0x040fe200078e020c */
[----:B------:R-:W-:Y:S02]  /*5d90*/  ISETP.LT.AND P1, PT, R156, R125, !P0 ;  /* 0x0000007d9c00720c */ /* 0x000fe40004721270 */
[----:B------:R-:W-:Y:S01]  /*5da0*/  LEA.HI.X.SX32 R9, R12, R65, 0x2, P6 ;  /* 0x000000410c097211 */ /* 0x000fe200030f16ff */
[----:B------:R5:W-:Y:S01]  /*5db0*/  @P2 STG.E desc[UR14][R4.64], R30 ;  /* 0x0000001e04002986 */ /* 0x000be2000c10190e */
[----:B------:R-:W-:Y:S01]  /*5dc0*/  IMAD R12, R89, 0x2, R14 ;  /* 0x00000002590c7824 */ /* 0x000fe200078e020e */
[-C--:B-1----:R-:W-:Y:S02]  /*5dd0*/  LEA R6, P2, R14, R64.reuse, 0x2 ;  /* 0x000000400e067211 */ /* 0x082fe400078410ff */
[----:B------:R-:W-:Y:S01]  /*5de0*/  ISETP.LT.AND P5, PT, R154, R125, !P0 ;  /* 0x0000007d9a00720c */ /* 0x000fe200047a1270 */
[----:B------:R1:W-:Y:S01]  /*5df0*/  @P4 STG.E desc[UR14][R8.64], R31 ;  /* 0x0000001f08004986 */ /* 0x0003e2000c10190e */
[----:B----4-:R-:W-:-:S02]  /*5e00*/  LEA R10, P6, R12, R64, 0x2 ;  /* 0x000000400c0a7211 */ /* 0x010fc400078c10ff */
        /* <DEDUP_REMOVED lines=84> */
[----:B---3--:R3:W-:Y:S01]  /*6350*/  @P2 STG.E desc[UR14][R6.64], R48 ;  /* 0x0000003006002986 */ /* 0x0087e2000c10190e */
        /* <DEDUP_REMOVED lines=11> */
[-C--:B---3--:R-:W-:Y:S02]  /*6410*/  LEA R6, P1, R14, R64.reuse, 0x2 ;  /* 0x000000400e067211 */ /* 0x088fe400078210ff */
        /* <DEDUP_REMOVED lines=12> */
[----:B---3--:R-:W-:-:S02]  /*64e0*/  LEA R8, P6, R12, R64, 0x2 ;  /* 0x000000400c087211 */ /* 0x008fc400078c10ff */
        /* <DEDUP_REMOVED lines=20> */
[-C--:B------:R-:W-:Y:S01]  /*6630*/  LEA.HI.X.SX32 R5, R14, R65.reuse, 0x2, P1 ;  /* 0x000000410e057211 */ /* 0x080fe200008f16ff */
[C---:B------:R-:W-:Y:S01]  /*6640*/  IMAD R14, R89.reuse, 0x2, R12 ;  /* 0x00000002590e7824 */ /* 0x040fe200078e020c */
[----:B------:R-:W-:Y:S02]  /*6650*/  LEA.HI.X.SX32 R9, R12, R65, 0x2, P6 ;  /* 0x000000410c097211 */ /* 0x000fe400030f16ff */
[-C--:B------:R-:W-:Y:S01]  /*6660*/  ISETP.LT.AND P2, PT, R98, R125.reuse, !P0 ;  /* 0x0000007d6200720c */ /* 0x080fe20004741270 */
[C---:B------:R-:W-:Y:S01]  /*6670*/  IMAD R12, R89.reuse, 0x2, R14 ;  /* 0x00000002590c7824 */ /* 0x040fe200078e020e */
[----:B------:R1:W-:Y:S01]  /*6680*/  @P3 STG.E desc[UR14][R4.64], R58 ;  /* 0x0000003a04003986 */ /* 0x0003e2000c10190e */
[----:B------:R-:W-:Y:S02]  /*6690*/  ISETP.LT.AND P1, PT, R96, R125, !P0 ;  /* 0x0000007d6000720c */ /* 0x000fe40004721270 */
[-C--:B----4-:R-:W-:Y:S01]  /*66a0*/  LEA R6, P3, R14, R64.reuse, 0x2 ;  /* 0x000000400e067211 */ /* 0x090fe200078610ff */
[----:B------:R-:W-:Y:S01]  /*66b0*/  IMAD R16, R89, 0x2, R12 ;  /* 0x0000000259107824 */ /* 0x000fe200078e020c */
[----:B---3--:R-:W-:Y:S01]  /*66c0*/  LEA R10, P6, R12, R64, 0x2 ;  /* 0x000000400c0a7211 */ /* 0x008fe200078c10ff */
[----:B------:R3:W-:Y:S01]  /*66d0*/  @P4 STG.E desc[UR14][R8.64], R59 ;  /* 0x0000003b08004986 */ /* 0x0007e2000c10190e */
[----:B------:R-:W-:-:S02]  /*66e0*/  LEA.HI.X.SX32 R7, R14, R65, 0x2, P3 ;  /* 0x000000410e077211 */ /* 0x000fc400018f16ff */
[----:B------:R-:W-:Y:S01]  /*66f0*/  ISETP.LT.AND P3, PT, R0, R125, !P0 ;  /* 0x0000007d0000720c */ /* 0x000fe20004761270 */
[C---:B------:R-:W-:Y:S01]  /*6700*/  IMAD R0, R89.reuse, 0x2, R16 ;  /* 0x0000000259007824 */ /* 0x040fe200078e0210 */
[----:B------:R-:W-:Y:S01]  /*6710*/  LEA.HI.X.SX32 R11, R12, R65, 0x2, P6 ;  /* 0x000000410c0b7211 */ /* 0x000fe200030f16ff */
[----:B------:R4:W-:Y:S01]  /*6720*/  @P2 STG.E desc[UR14][R6.64], R60 ;  /* 0x0000003c06002986 */ /* 0x0009e2000c10190e */
[-C--:B-1----:R-:W-:Y:S01]  /*6730*/  LEA R4, P6, R16, R64.reuse, 0x2 ;  /* 0x0000004010047211 */ /* 0x082fe200078c10ff */
[C---:B------:R-:W-:Y:S01]  /*6740*/  IMAD R14, R89.reuse, 0x2, R0 ;  /* 0x00000002590e7824 */ /* 0x040fe200078e0200 */
[-C--:B------:R-:W-:Y:S01]  /*6750*/  ISETP.LT.AND P5, PT, R94, R125.reuse, !P0 ;  /* 0x0000007d5e00720c */ /* 0x080fe200047a1270 */
[----:B------:R1:W-:Y:S01]  /*6760*/  @P1 STG.E desc[UR14][R10.64], R61 ;  /* 0x0000003d0a001986 */ /* 0x0003e2000c10190e */
[----:B------:R-:W-:Y:S01]  /*6770*/  ISETP.LT.AND P4, PT, R88, R125, !P0 ;  /* 0x0000007d5800720c */ /* 0x000fe20004781270 */
[----:B------:R-:W-:Y:S01]  /*6780*/  IMAD R18, R89, 0x2, R14 ;  /* 0x0000000259127824 */ /* 0x000fe200078e020e */
[----:B---3--:R-:W-:-:S02]  /*6790*/  LEA R8, P1, R0, R64, 0x2 ;  /* 0x0000004000087211 */ /* 0x008fc400078210ff */
[-C--:B------:R-:W-:Y:S01]  /*67a0*/  LEA.HI.X.SX32 R5, R16, R65.reuse, 0x2, P6 ;  /* 0x0000004110057211 */ /* 0x080fe200030f16ff */
[C---:B------:R-:W-:Y:S01]  /*67b0*/  IMAD R16, R89.reuse, 0x2, R18 ;  /* 0x0000000259107824 */ /* 0x040fe200078e0212 */
[----:B------:R-:W-:Y:S02]  /*67c0*/  LEA.HI.X.SX32 R9, R0, R65, 0x2, P1 ;  /* 0x0000004100097211 */ /* 0x000fe400008f16ff */
[-C--:B----4-:R-:W-:Y:S01]  /*67d0*/  LEA R6, P1, R18, R64.reuse, 0x2 ;  /* 0x0000004012067211 */ /* 0x090fe200078210ff */
[----:B------:R-:W-:Y:S01]  /*67e0*/  IMAD R89, R89, 0x2, R16 ;  /* 0x0000000259597824 */ /* 0x000fe200078e0210 */
[----:B------:R-:W-:Y:S01]  /*67f0*/  ISETP.LT.AND P2, PT, R92, R125, !P0 ;  /* 0x0000007d5c00720c */ /* 0x000fe20004741270 */
[----:B------:R1:W-:Y:S01]  /*6800*/  @P5 STG.E desc[UR14][R4.64], R62 ;  /* 0x0000003e04005986 */ /* 0x0003e2000c10190e */
[----:B------:R-:W-:Y:S02]  /*6810*/  LEA R12, P6, R14, R64, 0x2 ;  /* 0x000000400e0c7211 */ /* 0x000fe400078c10ff */
[----:B------:R-:W-:Y:S01]  /*6820*/  LEA.HI.X.SX32 R7, R18, R65, 0x2, P1 ;  /* 0x0000004112077211 */ /* 0x000fe200008f16ff */
[----:B------:R1:W-:Y:S01]  /*6830*/  @P4 STG.E desc[UR14][R8.64], R63 ;  /* 0x0000003f08004986 */ /* 0x0003e2000c10190e */
[----:B------:R-:W-:-:S02]  /*6840*/  ISETP.LT.AND P1, PT, R2, R125, !P0 ;  /* 0x0000007d0200720c */ /* 0x000fc40004721270 */
[----:B------:R-:W-:Y:S02]  /*6850*/  ISETP.LT.AND P0, PT, R90, R125, !P0 ;  /* 0x0000007d5a00720c */ /* 0x000fe40004701270 */
[----:B------:R-:W-:Y:S02]  /*6860*/  LEA.HI.X.SX32 R13, R14, R65, 0x2, P6 ;  /* 0x000000410e0d7211 */ /* 0x000fe400030f16ff */
[----:B------:R-:W-:-:S03]  /*6870*/  LEA R14, P6, R16, R64, 0x2 ;  /* 0x00000040100e7211 */ /* 0x000fc600078c10ff */
[----:B--2---:R1:W-:Y:S01]  /*6880*/  @P3 STG.E desc[UR14][R12.64], R20 ;  /* 0x000000140c003986 */ /* 0x0043e2000c10190e */
[-C--:B------:R-:W-:Y:S02]  /*6890*/  LEA.HI.X.SX32 R15, R16, R65.reuse, 0x2, P6 ;  /* 0x00000041100f7211 */ /* 0x080fe400030f16ff */
[C---:B------:R-:W-:Y:S01]  /*68a0*/  LEA R64, P6, R89.reuse, R64, 0x2 ;  /* 0x0000004059407211 */ /* 0x040fe200078c10ff */
[----:B------:R1:W-:Y:S03]  /*68b0*/  @P2 STG.E desc[UR14][R6.64], R21 ;  /* 0x0000001506002986 */ /* 0x0003e6000c10190e */
[----:B------:R-:W-:Y:S01]  /*68c0*/  LEA.HI.X.SX32 R65, R89, R65, 0x2, P6 ;  /* 0x0000004159417211 */ /* 0x000fe200030f16ff */
[----:B------:R1:W-:Y:S01]  /*68d0*/  @P1 STG.E desc[UR14][R14.64], R22 ;  /* 0x000000160e001986 */ /* 0x0003e2000c10190e */
[----:B------:R-:W-:Y:S07]  /*68e0*/  @!P0 EXIT ;  /* 0x000000000000894d */ /* 0x000fee0003800000 */
[----:B------:R-:W-:Y:S01]  /*68f0*/  STG.E desc[UR14][R64.64], R23 ;  /* 0x0000001740007986 */ /* 0x000fe2000c10190e */
[----:B------:R-:W-:Y:S05]  /*6900*/  EXIT ;  /* 0x000000000000794d */ /* 0x000fea0003800000 */
.L_x_2:
[----:B------:R-:W-:-:S00]  /*6910*/  BRA `(.L_x_2) ;  /* 0xfffffffc00fc7947 */ /* 0x000fc0000383ffff */
[----:B------:R-:W-:-:S00]  /*6920*/  NOP ;  /* 0x0000000000007918 */ /* 0x000fc00000000000 */
        /* <DEDUP_REMOVED lines=13> */
.L_x_3:


//--------------------- .nv.shared.matmul_kernel  --------------------------
	.section	.nv.shared.matmul_kernel,"aw",@nobits
	.sectionflags	@""
	.align	16
	.zero		1024


//--------------------- .nv.shared.reserved.0     --------------------------
	.section	.nv.shared.reserved.0,"aw",@nobits
	.weak		__nv_reservedSMEM_offset_0_alias
	.size		__nv_reservedSMEM_offset_0_alias, 0, 0
	.other		__nv_reservedSMEM_offset_0_alias,@"STO_CUDA_RESERVED_SHARED STV_DEFAULT"
__nv_reservedSMEM_offset_0_alias:
	.zero		0


//--------------------- .nv.constant0.matmul_kernel --------------------------
	.section	.nv.constant0.matmul_kernel,"a",@progbits
	.sectionflags	@""
	.align	4
.nv.constant0.matmul_kernel:
	.zero		608


//--------------------- SYMBOLS --------------------------

	.type		.nv.reservedSmem.offset0,@object
	.size		.nv.reservedSmem.offset0,0x4
